def matmul_kernel(
    a_ptr,
    b_ptr,
    c_ptr,
    M,
    N,
    K,
    stride_am,
    stride_ak,
    stride_bk,
    stride_bn,
    stride_cm,
    stride_cn,
    BLOCK_M: tl.constexpr,
    BLOCK_N: tl.constexpr,
    BLOCK_K: tl.constexpr,
    GROUP_M: tl.constexpr,
):
    pid = tl.program_id(axis=0)
    num_pid_m = tl.cdiv(M, BLOCK_M)
    num_pid_n = tl.cdiv(N, BLOCK_N)
    num_pid_in_group = GROUP_M * num_pid_n
    group_id = pid // num_pid_in_group
    first_pid_m = group_id * GROUP_M
    group_size_m = min(num_pid_m - first_pid_m, GROUP_M)
    pid_m = first_pid_m + ((pid % num_pid_in_group) % group_size_m)
    pid_n = (pid % num_pid_in_group) // group_size_m

    offs_am = (pid_m * BLOCK_M + tl.arange(0, BLOCK_M)) % M
    offs_bn = (pid_n * BLOCK_N + tl.arange(0, BLOCK_N)) % N
    offs_k = tl.arange(0, BLOCK_K)
    a_ptrs = a_ptr + offs_am[:, None] * stride_am + offs_k[None, :] * stride_ak
    b_ptrs = b_ptr + offs_k[:, None] * stride_bk + offs_bn[None, :] * stride_bn

    acc = tl.zeros((BLOCK_M, BLOCK_N), dtype=tl.float32)
    for kk in range(0, tl.cdiv(K, BLOCK_K)):
        a = tl.load(a_ptrs, mask=offs_k[None, :] < K - kk * BLOCK_K, other=0.0)
        b = tl.load(b_ptrs, mask=offs_k[:, None] < K - kk * BLOCK_K, other=0.0)
        acc = tl.dot(a, b, acc)
        a_ptrs += BLOCK_K * stride_ak
        b_ptrs += BLOCK_K * stride_bk

    c = acc.to(c_ptr.dtype.element_ty)
    offs_cm = pid_m * BLOCK_M + tl.arange(0, BLOCK_M)
    offs_cn = pid_n * BLOCK_N + tl.arange(0, BLOCK_N)
    c_ptrs = c_ptr + offs_cm[:, None] * stride_cm + offs_cn[None, :] * stride_cn
    mask = (offs_cm[:, None] < M) & (offs_cn[None, :] < N)
    tl.store(c_ptrs, c, mask=mask)

# config = {"BLOCK_K": 64, "BLOCK_M": 128, "BLOCK_N": 64, "GROUP_M": 1, "arch": "sm_100", "dtype": "bf16", "num_ctas": 1, "num_stages": 3, "num_warps": 4}
# arch = sm_100


// ===== COMPILED SASS (sm_100a) =====

	.target	sm_100a

	.elftype	@"ET_EXEC"


//--------------------- .note.nv.tkinfo           --------------------------
	.section	.note.nv.tkinfo,"",@"SHT_NOTE"
	.sectionflags	@"SHF_NOTE_NV_TKINFO"
	.tkinfo
        /*0018*/ 	.word	0x00000081
        /*0030*/ 	.string	""
        /*0030*/ 	.string	"ptxas-blackwell"
        /*0030*/ 	.string	"Cuda compilation tools, release 12.9, V12.9.86"
        /*0030*/ 	.string	"Build cuda_12.9.r12.9/compiler.36037853_0"
        /*0030*/ 	.string	"-v  -suppress-debug-info  -lineinfo  -arch sm_100a "



//--------------------- .note.nv.cuver            --------------------------
	.section	.note.nv.cuver,"",@"SHT_NOTE"
	.sectionflags	@"SHF_NOTE_NV_CUVER"
        /*0018*/ 	.short	0x0001
        /*001a*/ 	.short	0x0064
        /*001c*/ 	.short	0x0001
        /*001e*/ 	.short	0x0000
        /*0020*/ 	.short	0x0001
        /*0022*/ 	.short	0x0000


//--------------------- .nv.info                  --------------------------
	.section	.nv.info,"",@"SHT_CUDA_INFO"
	.align	4


	//----- nvinfo : EIATTR_REGCOUNT
	.align		4
        /*0000*/ 	.byte	0x04, 0x2f
        /*0002*/ 	.short	(.L_4 - .L_3)
	.align		4
.L_3:
        /*0004*/ 	.word	index@(matmul_kernel)
        /*0008*/ 	.word	0x000000fe


	//----- nvinfo : EIATTR_FRAME_SIZE
	.align		4
.L_4:
        /*000c*/ 	.byte	0x04, 0x11
        /*000e*/ 	.short	(.L_6 - .L_5)
	.align		4
.L_5:
        /*0010*/ 	.word	index@($__internal_2_$__cuda_sm10x_tcgen05_guardrail_trap_unallocated_columns_being_dealloced)
        /*0014*/ 	.word	0x00000000


	//----- nvinfo : EIATTR_FRAME_SIZE
	.align		4
.L_6:
        /*0018*/ 	.byte	0x04, 0x11
        /*001a*/ 	.short	(.L_8 - .L_7)
	.align		4
.L_7:
        /*001c*/ 	.word	index@($__internal_1_$__cuda_sm10x_tcgen05_guardrail_trap_phase_invalid_during_alloc)
        /*0020*/ 	.word	0x00000000


	//----- nvinfo : EIATTR_FRAME_SIZE
	.align		4
.L_8:
        /*0024*/ 	.byte	0x04, 0x11
        /*0026*/ 	.short	(.L_10 - .L_9)
	.align		4
.L_9:
        /*0028*/ 	.word	index@($__internal_0_$__cuda_sm10x_tcgen05_guardrail_trap_col_being_dealloced_not_returned_by_alloc)
        /*002c*/ 	.word	0x00000000


	//----- nvinfo : EIATTR_FRAME_SIZE
	.align		4
.L_10:
        /*0030*/ 	.byte	0x04, 0x11
        /*0032*/ 	.short	(.L_12 - .L_11)
	.align		4
.L_11:
        /*0034*/ 	.word	index@(matmul_kernel)
        /*0038*/ 	.word	0x00000000


	//----- nvinfo : EIATTR_MIN_STACK_SIZE
	.align		4
.L_12:
        /*003c*/ 	.byte	0x04, 0x12
        /*003e*/ 	.short	(.L_14 - .L_13)
	.align		4
.L_13:
        /*0040*/ 	.word	index@(matmul_kernel)
        /*0044*/ 	.word	0x00000000
.L_14:


//--------------------- .nv.info.matmul_kernel    --------------------------
	.section	.nv.info.matmul_kernel,"",@"SHT_CUDA_INFO"
	.sectionflags	@""
	.align	4


	//----- nvinfo : EIATTR_CUDA_API_VERSION
	.align		4
        /*0000*/ 	.byte	0x04, 0x37
        /*0002*/ 	.short	(.L_16 - .L_15)
.L_15:
        /*0004*/ 	.word	0x00000081


	//----- nvinfo : EIATTR_KPARAM_INFO
	.align		4
.L_16:
        /*0008*/ 	.byte	0x04, 0x17
        /*000a*/ 	.short	(.L_18 - .L_17)
.L_17:
        /*000c*/ 	.word	0x00000000
        /*0010*/ 	.short	0x000d
        /*0012*/ 	.short	0x0048
        /*0014*/ 	.byte	0x00, 0xf4, 0x21, 0x00


	//----- nvinfo : EIATTR_KPARAM_INFO
	.align		4
.L_18:
        /*0018*/ 	.byte	0x04, 0x17
        /*001a*/ 	.short	(.L_20 - .L_19)
.L_19:
        /*001c*/ 	.word	0x00000000
        /*0020*/ 	.short	0x000c
        /*0022*/ 	.short	0x0040
        /*0024*/ 	.byte	0x00, 0xf4, 0x21, 0x00


	//----- nvinfo : EIATTR_KPARAM_INFO
	.align		4
.L_20:
        /*0028*/ 	.byte	0x04, 0x17
        /*002a*/ 	.short	(.L_22 - .L_21)
.L_21:
        /*002c*/ 	.word	0x00000000
        /*0030*/ 	.short	0x000b
        /*0032*/ 	.short	0x0038
        /*0034*/ 	.byte	0x00, 0xf0, 0x11, 0x00


	//----- nvinfo : EIATTR_KPARAM_INFO
	.align		4
.L_22:
        /*0038*/ 	.byte	0x04, 0x17
        /*003a*/ 	.short	(.L_24 - .L_23)
.L_23:
        /*003c*/ 	.word	0x00000000
        /*0040*/ 	.short	0x000a
        /*0042*/ 	.short	0x0034
        /*0044*/ 	.byte	0x00, 0xf0, 0x11, 0x00


	//----- nvinfo : EIATTR_KPARAM_INFO
	.align		4
.L_24:
        /*0048*/ 	.byte	0x04, 0x17
        /*004a*/ 	.short	(.L_26 - .L_25)
.L_25:
        /*004c*/ 	.word	0x00000000
        /*0050*/ 	.short	0x0009
        /*0052*/ 	.short	0x0030
        /*0054*/ 	.byte	0x00, 0xf0, 0x11, 0x00


	//----- nvinfo : EIATTR_KPARAM_INFO
	.align		4
.L_26:
        /*0058*/ 	.byte	0x04, 0x17
        /*005a*/ 	.short	(.L_28 - .L_27)
.L_27:
        /*005c*/ 	.word	0x00000000
        /*0060*/ 	.short	0x0008
        /*0062*/ 	.short	0x002c
        /*0064*/ 	.byte	0x00, 0xf0, 0x11, 0x00


	//----- nvinfo : EIATTR_KPARAM_INFO
	.align		4
.L_28:
        /*0068*/ 	.byte	0x04, 0x17
        /*006a*/ 	.short	(.L_30 - .L_29)
.L_29:
        /*006c*/ 	.word	0x00000000
        /*0070*/ 	.short	0x0007
        /*0072*/ 	.short	0x0028
        /*0074*/ 	.byte	0x00, 0xf0, 0x11, 0x00


	//----- nvinfo : EIATTR_KPARAM_INFO
	.align		4
.L_30:
        /*0078*/ 	.byte	0x04, 0x17
        /*007a*/ 	.short	(.L_32 - .L_31)
.L_31:
        /*007c*/ 	.word	0x00000000
        /*0080*/ 	.short	0x0006
        /*0082*/ 	.short	0x0024
        /*0084*/ 	.byte	0x00, 0xf0, 0x11, 0x00


	//----- nvinfo : EIATTR_KPARAM_INFO
	.align		4
.L_32:
        /*0088*/ 	.byte	0x04, 0x17
        /*008a*/ 	.short	(.L_34 - .L_33)
.L_33:
        /*008c*/ 	.word	0x00000000
        /*0090*/ 	.short	0x0005
        /*0092*/ 	.short	0x0020
        /*0094*/ 	.byte	0x00, 0xf0, 0x11, 0x00


	//----- nvinfo : EIATTR_KPARAM_INFO
	.align		4
.L_34:
        /*0098*/ 	.byte	0x04, 0x17
        /*009a*/ 	.short	(.L_36 - .L_35)
.L_35:
        /*009c*/ 	.word	0x00000000
        /*00a0*/ 	.short	0x0004
        /*00a2*/ 	.short	0x001c
        /*00a4*/ 	.byte	0x00, 0xf0, 0x11, 0x00


	//----- nvinfo : EIATTR_KPARAM_INFO
	.align		4
.L_36:
        /*00a8*/ 	.byte	0x04, 0x17
        /*00aa*/ 	.short	(.L_38 - .L_37)
.L_37:
        /*00ac*/ 	.word	0x00000000
        /*00b0*/ 	.short	0x0003
        /*00b2*/ 	.short	0x0018
        /*00b4*/ 	.byte	0x00, 0xf0, 0x11, 0x00


	//----- nvinfo : EIATTR_KPARAM_INFO
	.align		4
.L_38:
        /*00b8*/ 	.byte	0x04, 0x17
        /*00ba*/ 	.short	(.L_40 - .L_39)
.L_39:
        /*00bc*/ 	.word	0x00000000
        /*00c0*/ 	.short	0x0002
        /*00c2*/ 	.short	0x0010
        /*00c4*/ 	.byte	0x00, 0xf4, 0x21, 0x00


	//----- nvinfo : EIATTR_KPARAM_INFO
	.align		4
.L_40:
        /*00c8*/ 	.byte	0x04, 0x17
        /*00ca*/ 	.short	(.L_42 - .L_41)
.L_41:
        /*00cc*/ 	.word	0x00000000
        /*00d0*/ 	.short	0x0001
        /*00d2*/ 	.short	0x0008
        /*00d4*/ 	.byte	0x00, 0xf4, 0x21, 0x00


	//----- nvinfo : EIATTR_KPARAM_INFO
	.align		4
.L_42:
        /*00d8*/ 	.byte	0x04, 0x17
        /*00da*/ 	.short	(.L_44 - .L_43)
.L_43:
        /*00dc*/ 	.word	0x00000000
        /*00e0*/ 	.short	0x0000
        /*00e2*/ 	.short	0x0000
        /*00e4*/ 	.byte	0x00, 0xf4, 0x21, 0x00


	//----- nvinfo : EIATTR_AT_ENTRY_FRAGMENTS
	.align		4
.L_44:
        /*00e8*/ 	.byte	0x04, 0x4f
        /*00ea*/ 	.short	(.L_46 - .L_45)


	//   ....[0]....
.L_45:
        /*00ec*/ 	.word	0x00000004


	//----- nvinfo : EIATTR_RESERVED_SMEM_USED
	.align		4
.L_46:
        /*00f0*/ 	.byte	0x01, 0x41
	.zero		2


	//----- nvinfo : EIATTR_SPARSE_MMA_MASK
	.align		4
        /*00f4*/ 	.byte	0x03, 0x50
        /*00f6*/ 	.short	0x0000


	//----- nvinfo : EIATTR_TCGEN05_1CTA_USED
	.align		4
        /*00f8*/ 	.byte	0x01, 0x51
	.zero		2


	//----- nvinfo : EIATTR_MAXREG_COUNT
	.align		4
        /*00fc*/ 	.byte	0x03, 0x1b
        /*00fe*/ 	.short	0x00ff


	//----- nvinfo : EIATTR_NUM_BARRIERS
	.align		4
        /*0100*/ 	.byte	0x02, 0x4c
        /*0102*/ 	.byte	0x01
	.zero		1


	//----- nvinfo : EIATTR_INT_WARP_WIDE_INSTR_OFFSETS
	.align		4
        /*0104*/ 	.byte	0x04, 0x31
        /*0106*/ 	.short	(.L_48 - .L_47)


	//   ....[0]....
.L_47:
        /*0108*/ 	.word	0x00002800


	//   ....[1]....
        /*010c*/ 	.word	0x00002830


	//   ....[2]....
        /*0110*/ 	.word	0x000054e0


	//   ....[3]....
        /*0114*/ 	.word	0x0000b150


	//   ....[4]....
        /*0118*/ 	.word	0x0000b1a0


	//----- nvinfo : EIATTR_COOP_GROUP_MASK_REGIDS
	.align		4
.L_48:
        /*011c*/ 	.byte	0x04, 0x29
        /*011e*/ 	.short	(.L_50 - .L_49)


	//   ....[0]....
.L_49:
        /*0120*/ 	.word	0xffffffff


	//   ....[1]....
        /*0124*/ 	.word	0xffffffff


	//   ....[2]....
        /*0128*/ 	.word	0xffffffff


	//   ....[3]....
        /*012c*/ 	.word	0xffffffff


	//----- nvinfo : EIATTR_COOP_GROUP_INSTR_OFFSETS
	.align		4
.L_50:
        /*0130*/ 	.byte	0x04, 0x28
        /*0132*/ 	.short	(.L_52 - .L_51)


	//   ....[0]....
.L_51:
        /*0134*/ 	.word	0x00000070


	//   ....[1]....
        /*0138*/ 	.word	0x00000330


	//   ....[2]....
        /*013c*/ 	.word	0x0000afe0


	//   ....[3]....
        /*0140*/ 	.word	0x0000b250


	//----- nvinfo : EIATTR_VRC_CTA_INIT_COUNT
	.align		4
.L_52:
        /*0144*/ 	.byte	0x02, 0x4a
        /*0146*/ 	.byte	0x80
	.zero		1


	//----- nvinfo : EIATTR_MBARRIER_INSTR_OFFSETS
	.align		4
        /*0148*/ 	.byte	0x04, 0x39
        /*014a*/ 	.short	(.L_54 - .L_53)


	//   ....[0]....
.L_53:
        /*014c*/ 	.word	0x00002920
        /*0150*/ 	.word	0x000000ff
        /*0154*/ 	.word	0x00000000
        /*0158*/ 	.short	0x0100
        /*015a*/ 	.byte	0x06
	.zero		1


	//   ....[1]....
        /*015c*/ 	.word	0x00005520
        /*0160*/ 	.word	0x000000ff
        /*0164*/ 	.word	0x00004008
        /*0168*/ 	.short	0x0100
        /*016a*/ 	.byte	0x09
	.zero		1


	//   ....[2]....
        /*016c*/ 	.word	0x00008510
        /*0170*/ 	.word	0x000000ff
        /*0174*/ 	.word	0x00000000
        /*0178*/ 	.short	0x010a
        /*017a*/ 	.byte	0x06
	.zero		1


	//   ....[3]....
        /*017c*/ 	.word	0x00009300
        /*0180*/ 	.word	0x000000ff
        /*0184*/ 	.word	0x00000000
        /*0188*/ 	.short	0x010a
        /*018a*/ 	.byte	0x06
	.zero		1


	//   ....[4]....
        /*018c*/ 	.word	0x00009460
        /*0190*/ 	.word	0x000000ff
        /*0194*/ 	.word	0x00004000
        /*0198*/ 	.short	0x0108
        /*019a*/ 	.byte	0x09
	.zero		1


	//   ....[5]....
        /*019c*/ 	.word	0x000094c0
        /*01a0*/ 	.word	0x000000ff
        /*01a4*/ 	.word	0x00004008
        /*01a8*/ 	.short	0x0108
        /*01aa*/ 	.byte	0x09
	.zero		1


	//   ....[6]....
        /*01ac*/ 	.word	0x0000b270
        /*01b0*/ 	.word	0x000000ff
        /*01b4*/ 	.word	0x00000000
        /*01b8*/ 	.short	0x010a
        /*01ba*/ 	.byte	0x06
	.zero		1


	//   ....[7]....
        /*01bc*/ 	.word	0x0000b2a0
        /*01c0*/ 	.word	0x000000ff
        /*01c4*/ 	.word	0x00000000
        /*01c8*/ 	.short	0x010a
        /*01ca*/ 	.byte	0x06
	.zero		1


	//----- nvinfo : EIATTR_NUM_MBARRIERS
	.align		4
.L_54:
        /*01cc*/ 	.byte	0x03, 0x38
        /*01ce*/ 	.short	0x0002


	//----- nvinfo : EIATTR_EXIT_INSTR_OFFSETS
	.align		4
        /*01d0*/ 	.byte	0x04, 0x1c
        /*01d2*/ 	.short	(.L_56 - .L_55)


	//   ....[0]....
.L_55:
        /*01d4*/ 	.word	0x0000b260


	//----- nvinfo : EIATTR_REQNTID
	.align		4
.L_56:
        /*01d8*/ 	.byte	0x04, 0x10
        /*01da*/ 	.short	(.L_58 - .L_57)
.L_57:
        /*01dc*/ 	.word	0x00000080
        /*01e0*/ 	.word	0x00000001
        /*01e4*/ 	.word	0x00000001


	//----- nvinfo : EIATTR_CRS_STACK_SIZE
	.align		4
.L_58:
        /*01e8*/ 	.byte	0x04, 0x1e
        /*01ea*/ 	.short	(.L_60 - .L_59)
.L_59:
        /*01ec*/ 	.word	0x00000000


	//----- nvinfo : EIATTR_CBANK_PARAM_SIZE
	.align		4
.L_60:
        /*01f0*/ 	.byte	0x03, 0x19
        /*01f2*/ 	.short	0x0050


	//----- nvinfo : EIATTR_PARAM_CBANK
	.align		4
        /*01f4*/ 	.byte	0x04, 0x0a
        /*01f6*/ 	.short	(.L_62 - .L_61)
	.align		4
.L_61:
        /*01f8*/ 	.word	index@(.nv.constant0.matmul_kernel)
        /*01fc*/ 	.short	0x0380
        /*01fe*/ 	.short	0x0050


	//----- nvinfo : EIATTR_SW_WAR
	.align		4
.L_62:
        /*0200*/ 	.byte	0x04, 0x36
        /*0202*/ 	.short	(.L_64 - .L_63)
.L_63:
        /*0204*/ 	.word	0x00000008
.L_64:


//--------------------- .nv.compat                --------------------------
	.section	.nv.compat,"",@"SHT_CUDA_COMPAT_INFO"
	.align	4
        /*0000*/ 	.byte	0x02, 0x02, 0x02, 0x00, 0x02, 0x05, 0x05, 0x00, 0x02, 0x03, 0x00, 0x00, 0x02, 0x06, 0x01, 0x00


//--------------------- .nv.callgraph             --------------------------
	.section	.nv.callgraph,"",@"SHT_CUDA_CALLGRAPH"
	.align	4
	.sectionentsize	8
	.align		4
        /*0000*/ 	.word	0x00000000
	.align		4
        /*0004*/ 	.word	0xffffffff
	.align		4
        /*0008*/ 	.word	0x00000000
	.align		4
        /*000c*/ 	.word	0xfffffffe
	.align		4
        /*0010*/ 	.word	0x00000000
	.align		4
        /*0014*/ 	.word	0xfffffffd
	.align		4
        /*0018*/ 	.word	0x00000000
	.align		4
        /*001c*/ 	.word	0xfffffffc


//--------------------- .text.matmul_kernel       --------------------------
	.section	.text.matmul_kernel,"ax",@progbits
	.align	128
        .global         matmul_kernel
        .type           matmul_kernel,@function
        .size           matmul_kernel,(.L_x_21 - matmul_kernel)
        .other          matmul_kernel,@"STO_CUDA_ENTRY STV_DEFAULT"
matmul_kernel:
.text.matmul_kernel:
[----:B------:R-:W0:Y:S01]  /*0000*/  LDC R1, c[0x0][0x37c] ;  /* 0x0000df00ff017b82 */ /* 0x000e220000000800 */
[----:B------:R-:W1:Y:S01]  /*0010*/  S2R R3, SR_TID.X ;  /* 0x0000000000037919 */ /* 0x000e620000002100 */
[----:B------:R-:W2:Y:S01]  /*0020*/  LDCU.64 UR22, c[0x0][0x358] ;  /* 0x00006b00ff1677ac */ /* 0x000ea20008000a00 */
[----:B-1----:R-:W-:-:S13]  /*0030*/  ISETP.GE.U32.AND P0, PT, R3, 0x20, PT ;  /* 0x000000200300780c */ /* 0x002fda0003f06070 */
[----:B------:R-:W-:Y:S02]  /*0040*/  VOTEU.ANY UP0, P0 ;  /* 0x0000000000ff7886 */ /* 0x000fe40000000100 */
[----:B0-2---:R-:W-:Y:S05]  /*0050*/  BRA.U UP0, `(.L_x_0) ;  /* 0x0000000100b87547 */ /* 0x005fea000b800000 */
[----:B------:R-:W0:Y:S01]  /*0060*/  S2UR UR6, SR_CgaCtaId ;  /* 0x00000000000679c3 */ /* 0x000e220000008800 */
[----:B------:R-:W-:Y:S01]  /*0070*/  NOP ;  /* 0x0000000000007918 */ /* 0x000fe20000000000 */
[----:B------:R-:W-:Y:S02]  /*0080*/  UMOV UR4, 0x40 ;  /* 0x0000004000047882 */ /* 0x000fe40000000000 */
[----:B0-----:R-:W-:-:S09]  /*0090*/  ULEA UR4, UR6, UR4, 0x18 ;  /* 0x0000000406047291 */ /* 0x001fd2000f8ec0ff */
[----:B------:R-:W0:Y:S01]  /*00a0*/  LDS.U8 R0, [UR4] ;  /* 0x00000004ff007984 */ /* 0x000e220008000000 */
[----:B------:R-:W-:Y:S02]  /*00b0*/  UMOV UR4, 0x400 ;  /* 0x0000040000047882 */ /* 0x000fe40000000000 */
[----:B------:R-:W-:Y:S01]  /*00c0*/  ULEA UR4, UR6, UR4, 0x18 ;  /* 0x0000000406047291 */ /* 0x000fe2000f8ec0ff */
[----:B0-----:R-:W-:-:S13]  /*00d0*/  ISETP.NE.AND P0, PT, R0, RZ, PT ;  /* 0x000000ff0000720c */ /* 0x001fda0003f05270 */
[----:B------:R-:W-:Y:S05]  /*00e0*/  @P0 BRA `(.L_x_1) ;  /* 0x00000000007c0947 */ /* 0x000fea0003800000 */
[----:B------:R-:W-:-:S13]  /*00f0*/  ELECT P0, URZ, PT ;  /* 0x0000000000ff782f */ /* 0x000fda0003800000 */
[----:B------:R-:W-:Y:S05]  /*0100*/  @!P0 BRA `(.L_x_2) ;  /* 0x0000000000848947 */ /* 0x000fea0003800000 */
[----:B------:R-:W-:Y:S01]  /*0110*/  UMOV UR5, 0x4 ;  /* 0x0000000400057882 */ /* 0x000fe20000000000 */
[----:B------:R-:W-:Y:S02]  /*0120*/  IMAD.MOV.U32 R7, RZ, RZ, 0x1 ;  /* 0x00000001ff077424 */ /* 0x000fe400078e00ff */
[----:B------:R-:W-:Y:S02]  /*0130*/  IMAD.MOV.U32 R5, RZ, RZ, 0xf ;  /* 0x0000000fff057424 */ /* 0x000fe400078e00ff */
[----:B------:R-:W-:Y:S04]  /*0140*/  DEPBAR.LE SB0, 0x36 ;  /* 0x00008d800000791a */ /* 0x000fe80000000000 */
[----:B------:R-:W0:Y:S02]  /*0150*/  UTCATOMSWS.FIND_AND_SET.ALIGN UP1, UR5, UR5 ;  /* 0x00000005000575e3 */ /* 0x000e240008020800 */
[----:B0-----:R-:W-:-:S04]  /*0160*/  PLOP3.LUT P0, PT, PT, PT, UP1, 0x80, 0x8 ;  /* 0x000000000008781c */ /* 0x001fc80003f0f018 */
[----:B------:R-:W-:-:S04]  /*0170*/  SEL R0, RZ, 0xffffffff, !P0 ;  /* 0xffffffffff007807 */ /* 0x000fc80004000000 */
[----:B------:R-:W-:Y:S01]  /*0180*/  ISETP.NE.AND P0, PT, R0, RZ, PT ;  /* 0x000000ff0000720c */ /* 0x000fe20003f05270 */
[----:B------:R-:W-:-:S12]  /*0190*/  IMAD.U32 R0, RZ, RZ, UR5 ;  /* 0x00000005ff007e24 */ /* 0x000fd8000f8e00ff */
[----:B------:R-:W-:Y:S05]  /*01a0*/  @P0 BRA `(.L_x_3) ;  /* 0x0000000000240947 */ /* 0x000fea0003800000 */
.L_x_4:
[----:B------:R-:W-:Y:S05]  /*01b0*/  NANOSLEEP 0x64 ;  /* 0x000000640000795d */ /* 0x000fea0003800000 */
[----:B------:R-:W-:-:S05]  /*01c0*/  UMOV UR5, 0x4 ;  /* 0x0000000400057882 */ /* 0x000fca0000000000 */
[----:B------:R-:W-:Y:S04]  /*01d0*/  DEPBAR.LE SB0, 0x36 ;  /* 0x00008d800000791a */ /* 0x000fe80000000000 */
[----:B------:R-:W0:Y:S02]  /*01e0*/  UTCATOMSWS.FIND_AND_SET.ALIGN UP1, UR5, UR5 ;  /* 0x00000005000575e3 */ /* 0x000e240008020800 */
[----:B0-----:R-:W-:-:S04]  /*01f0*/  PLOP3.LUT P0, PT, PT, PT, UP1, 0x80, 0x8 ;  /* 0x000000000008781c */ /* 0x001fc80003f0f018 */
[----:B------:R-:W-:-:S04]  /*0200*/  SEL R0, RZ, 0xffffffff, !P0 ;  /* 0xffffffffff007807 */ /* 0x000fc80004000000 */
[----:B------:R-:W-:Y:S01]  /*0210*/  ISETP.NE.AND P0, PT, R0, RZ, PT ;  /* 0x000000ff0000720c */ /* 0x000fe20003f05270 */
[----:B------:R-:W-:-:S12]  /*0220*/  IMAD.U32 R0, RZ, RZ, UR5 ;  /* 0x00000005ff007e24 */ /* 0x000fd8000f8e00ff */
[----:B------:R-:W-:Y:S05]  /*0230*/  @!P0 BRA `(.L_x_4) ;  /* 0xfffffffc00dc8947 */ /* 0x000fea000383ffff */
.L_x_3:
[C---:B------:R-:W-:Y:S01]  /*0240*/  VIADD R4, R0.reuse, 0x10 ;  /* 0x0000001000047836 */ /* 0x040fe20000000000 */
[----:B------:R-:W-:Y:S01]  /*0250*/  UMOV UR5, 0x50 ;  /* 0x0000005000057882 */ /* 0x000fe20000000000 */
[----:B------:R-:W-:Y:S01]  /*0260*/  SHF.L.U32 R2, R5, R0, RZ ;  /* 0x0000000005027219 */ /* 0x000fe200000006ff */
[----:B------:R-:W-:Y:S01]  /*0270*/  ULEA UR5, UR6, UR5, 0x18 ;  /* 0x0000000506057291 */ /* 0x000fe2000f8ec0ff */
[----:B------:R-:W-:Y:S01]  /*0280*/  IMAD.SHL.U32 R0, R0, 0x20, RZ ;  /* 0x0000002000007824 */ /* 0x000fe200078e00ff */
[----:B------:R-:W-:-:S04]  /*0290*/  SHF.L.U32 R5, R7, R4, RZ ;  /* 0x0000000407057219 */ /* 0x000fc800000006ff */
[----:B------:R-:W-:-:S05]  /*02a0*/  LOP3.LUT R2, R5, R2, RZ, 0xfc, !PT ;  /* 0x0000000205027212 */ /* 0x000fca00078efcff */
[----:B------:R0:W-:Y:S04]  /*02b0*/  ATOMS.OR RZ, [UR5], R2 ;  /* 0x00000002ffff798c */ /* 0x0001e8000b000005 */
[----:B------:R0:W-:Y:S01]  /*02c0*/  STS [UR4], R0 ;  /* 0x00000000ff007988 */ /* 0x0001e20008000804 */
[----:B------:R-:W-:Y:S05]  /*02d0*/  BRA `(.L_x_2) ;  /* 0x0000000000107947 */ /* 0x000fea0003800000 */
.L_x_1:
[----:B------:R-:W-:Y:S01]  /*02e0*/  IMAD.MOV.U32 R0, RZ, RZ, -0x1 ;  /* 0xffffffffff007424 */ /* 0x000fe200078e00ff */
[----:B------:R-:W-:-:S04]  /*02f0*/  MOV R4, 0x320 ;  /* 0x0000032000047802 */ /* 0x000fc80000000f00 */
[----:B------:R0:W-:Y:S03]  /*0300*/  STS [UR4], R0 ;  /* 0x00000000ff007988 */ /* 0x0001e60008000804 */
[----:B0-----:R-:W-:Y:S05]  /*0310*/  CALL.REL.NOINC `($__internal_1_$__cuda_sm10x_tcgen05_guardrail_trap_phase_invalid_during_alloc) ;  /* 0x000000ac00f87944 */ /* 0x001fea0003c00000 */
.L_x_2:
[----:B------:R-:W-:Y:S05]  /*0320*/  WARPSYNC.ALL ;  /* 0x0000000000007948 */ /* 0x000fea0003800000 */
[----:B------:R-:W-:Y:S01]  /*0330*/  NOP ;  /* 0x0000000000007918 */ /* 0x000fe20000000000 */
.L_x_0:
[----:B------:R-:W1:Y:S01]  /*0340*/  LDC.64 R24, c[0x0][0x398] ;  /* 0x0000e600ff187b82 */ /* 0x000e620000000a00 */
[----:B------:R-:W2:Y:S01]  /*0350*/  S2R R7, SR_CTAID.X ;  /* 0x0000000000077919 */ /* 0x000ea20000002500 */
[----:B------:R-:W-:Y:S01]  /*0360*/  UMOV UR9, 0x400 ;  /* 0x0000040000097882 */ /* 0x000fe20000000000 */
[----:B------:R-:W-:Y:S01]  /*0370*/  SHF.R.U32.HI R143, RZ, 0x5, R3 ;  /* 0x00000005ff8f7819 */ /* 0x000fe20000011603 */
[----:B------:R-:W3:Y:S04]  /*0380*/  LDCU.128 UR12, c[0x0][0x380] ;  /* 0x00007000ff0c77ac */ /* 0x000ee80008000c00 */
[----:B------:R-:W4:Y:S01]  /*0390*/  S2UR UR4, SR_CgaCtaId ;  /* 0x00000000000479c3 */ /* 0x000f220000008800 */
[----:B------:R-:W-:-:S07]  /*03a0*/  UMOV UR7, 0x1 ;  /* 0x0000000100077882 */ /* 0x000fce0000000000 */
[----:B------:R-:W0:Y:S02]  /*03b0*/  LDC.64 R214, c[0x0][0x3a8] ;  /* 0x0000ea00ffd67b82 */ /* 0x000e240000000a00 */
[----:B01----:R-:W-:Y:S01]  /*03c0*/  VIADD R0, R25, 0x3f ;  /* 0x0000003f19007836 */ /* 0x003fe20000000000 */
[----:B------:R-:W-:-:S04]  /*03d0*/  IABS R13, R24 ;  /* 0x00000018000d7213 */ /* 0x000fc80000000000 */
[----:B------:R-:W-:Y:S01]  /*03e0*/  SHF.R.S32.HI R5, RZ, 0x1f, R0 ;  /* 0x0000001fff057819 */ /* 0x000fe20000011400 */
[----:B----4-:R-:W-:-:S03]  /*03f0*/  ULEA UR9, UR4, UR9, 0x18 ;  /* 0x0000000904097291 */ /* 0x010fc6000f8ec0ff */
[----:B------:R-:W-:Y:S02]  /*0400*/  LEA.HI R5, R5, R0, RZ, 0x6 ;  /* 0x0000000005057211 */ /* 0x000fe400078f30ff */
[----:B--2---:R-:W-:Y:S02]  /*0410*/  IABS R8, R7 ;  /* 0x0000000700087213 */ /* 0x004fe40000000000 */
[----:B------:R-:W-:-:S04]  /*0420*/  SHF.R.S32.HI R2, RZ, 0x6, R5 ;  /* 0x00000006ff027819 */ /* 0x000fc80000011405 */
[-C--:B------:R-:W-:Y:S02]  /*0430*/  IABS R9, R2.reuse ;  /* 0x0000000200097213 */ /* 0x080fe40000000000 */
[----:B------:R-:W-:Y:S02]  /*0440*/  IABS R10, R2 ;  /* 0x00000002000a7213 */ /* 0x000fe40000000000 */
[----:B------:R-:W0:Y:S08]  /*0450*/  I2F.RP R0, R9 ;  /* 0x0000000900007306 */ /* 0x000e300000209400 */
[----:B0-----:R-:W0:Y:S02]  /*0460*/  MUFU.RCP R0, R0 ;  /* 0x0000000000007308 */ /* 0x001e240000001000 */
[----:B0-----:R-:W-:-:S02]  /*0470*/  VIADD R4, R0, 0xffffffe ;  /* 0x0ffffffe00047836 */ /* 0x001fc40000000000 */
[----:B------:R-:W-:-:S04]  /*0480*/  IMAD.MOV R0, RZ, RZ, -R10 ;  /* 0x000000ffff007224 */ /* 0x000fc800078e0a0a */
[----:B------:R0:W1:Y:S02]  /*0490*/  F2I.FTZ.U32.TRUNC.NTZ R5, R4 ;  /* 0x0000000400057305 */ /* 0x000064000021f000 */
[----:B0-----:R-:W-:Y:S02]  /*04a0*/  IMAD.MOV.U32 R4, RZ, RZ, RZ ;  /* 0x000000ffff047224 */ /* 0x001fe400078e00ff */
[----:B-1----:R-:W-:-:S04]  /*04b0*/  IMAD.MOV R6, RZ, RZ, -R5 ;  /* 0x000000ffff067224 */ /* 0x002fc800078e0a05 */
[----:B------:R-:W-:Y:S02]  /*04c0*/  IMAD R11, R6, R9, RZ ;  /* 0x00000009060b7224 */ /* 0x000fe400078e02ff */
[----:B------:R-:W-:Y:S02]  /*04d0*/  IMAD.MOV.U32 R6, RZ, RZ, R8 ;  /* 0x000000ffff067224 */ /* 0x000fe400078e0008 */
[----:B------:R-:W-:-:S06]  /*04e0*/  IMAD.HI.U32 R5, R5, R11, R4 ;  /* 0x0000000b05057227 */ /* 0x000fcc00078e0004 */
[----:B------:R-:W-:-:S04]  /*04f0*/  IMAD.HI.U32 R5, R5, R6, RZ ;  /* 0x0000000605057227 */ /* 0x000fc800078e00ff */
[----:B------:R-:W-:Y:S01]  /*0500*/  IMAD R0, R5, R0, R6 ;  /* 0x0000000005007224 */ /* 0x000fe200078e0206 */
[----:B------:R-:W-:Y:S04]  /*0510*/  BAR.SYNC.DEFER_BLOCKING 0x0 ;  /* 0x0000000000007b1d */ /* 0x000fe80000010000 */
[----:B------:R-:W-:-:S13]  /*0520*/  ISETP.GT.U32.AND P1, PT, R9, R0, PT ;  /* 0x000000000900720c */ /* 0x000fda0003f24070 */
[----:B------:R-:W-:Y:S02]  /*0530*/  @!P1 IMAD.IADD R0, R0, 0x1, -R9 ;  /* 0x0000000100009824 */ /* 0x000fe400078e0a09 */
[----:B------:R-:W-:Y:S01]  /*0540*/  @!P1 VIADD R5, R5, 0x1 ;  /* 0x0000000105059836 */ /* 0x000fe20000000000 */
[----:B------:R-:W-:Y:S02]  /*0550*/  ISETP.NE.AND P1, PT, R2, RZ, PT ;  /* 0x000000ff0200720c */ /* 0x000fe40003f25270 */
[----:B------:R-:W-:Y:S02]  /*0560*/  ISETP.GE.U32.AND P0, PT, R0, R9, PT ;  /* 0x000000090000720c */ /* 0x000fe40003f06070 */
[----:B------:R-:W-:-:S04]  /*0570*/  LOP3.LUT R0, R7, R2, RZ, 0x3c, !PT ;  /* 0x0000000207007212 */ /* 0x000fc800078e3cff */
[----:B------:R-:W-:Y:S01]  /*0580*/  ISETP.GE.AND P2, PT, R0, RZ, PT ;  /* 0x000000ff0000720c */ /* 0x000fe20003f46270 */
[----:B------:R-:W-:-:S06]  /*0590*/  VIADD R0, R24, 0x7f ;  /* 0x0000007f18007836 */ /* 0x000fcc0000000000 */
[----:B------:R-:W-:-:S04]  /*05a0*/  @P0 VIADD R5, R5, 0x1 ;  /* 0x0000000105050836 */ /* 0x000fc80000000000 */
[----:B------:R-:W-:Y:S01]  /*05b0*/  IMAD.MOV.U32 R8, RZ, RZ, R5 ;  /* 0x000000ffff087224 */ /* 0x000fe200078e0005 */
[----:B------:R-:W-:-:S03]  /*05c0*/  SHF.R.S32.HI R5, RZ, 0x1f, R0 ;  /* 0x0000001fff057819 */ /* 0x000fc60000011400 */
[----:B------:R-:W-:Y:S01]  /*05d0*/  @!P2 IMAD.MOV R8, RZ, RZ, -R8 ;  /* 0x000000ffff08a224 */ /* 0x000fe200078e0a08 */
[----:B------:R-:W-:Y:S02]  /*05e0*/  LEA.HI R5, R5, R0, RZ, 0x7 ;  /* 0x0000000005057211 */ /* 0x000fe400078f38ff */
[----:B------:R-:W-:-:S04]  /*05f0*/  @!P1 LOP3.LUT R8, RZ, R2, RZ, 0x33, !PT ;  /* 0x00000002ff089212 */ /* 0x000fc800078e33ff */
[----:B------:R-:W-:Y:S01]  /*0600*/  LEA.HI.SX32 R5, R5, -R8, 0x19 ;  /* 0x8000000805057211 */ /* 0x000fe200078fcaff */
[----:B------:R-:W-:-:S03]  /*0610*/  IMAD.MOV R6, RZ, RZ, -R8 ;  /* 0x000000ffff067224 */ /* 0x000fc600078e0a08 */
[----:B------:R-:W-:Y:S01]  /*0620*/  VIMNMX R11, PT, PT, R5, 0x1, PT ;  /* 0x00000001050b7848 */ /* 0x000fe20003fe0100 */
[----:B------:R-:W-:-:S03]  /*0630*/  IMAD R10, R2, R6, R7 ;  /* 0x00000006020a7224 */ /* 0x000fc600078e0207 */
[----:B------:R-:W-:Y:S02]  /*0640*/  IABS R9, R11 ;  /* 0x0000000b00097213 */ /* 0x000fe40000000000 */
[----:B------:R-:W-:Y:S02]  /*0650*/  IABS R6, R10 ;  /* 0x0000000a00067213 */ /* 0x000fe40000000000 */
[----:B------:R-:W0:Y:S08]  /*0660*/  I2F.RP R0, R9 ;  /* 0x0000000900007306 */ /* 0x000e300000209400 */
[----:B0-----:R-:W0:Y:S02]  /*0670*/  MUFU.RCP R0, R0 ;  /* 0x0000000000007308 */ /* 0x001e240000001000 */
[----:B0-----:R-:W-:-:S06]  /*0680*/  VIADD R4, R0, 0xffffffe ;  /* 0x0ffffffe00047836 */ /* 0x001fcc0000000000 */
[----:B------:R0:W1:Y:S02]  /*0690*/  F2I.FTZ.U32.TRUNC.NTZ R5, R4 ;  /* 0x0000000400057305 */ /* 0x000064000021f000 */
[----:B0-----:R-:W-:Y:S02]  /*06a0*/  IMAD.MOV.U32 R4, RZ, RZ, RZ ;  /* 0x000000ffff047224 */ /* 0x001fe400078e00ff */
[----:B-1----:R-:W-:-:S04]  /*06b0*/  IMAD.MOV R12, RZ, RZ, -R5 ;  /* 0x000000ffff0c7224 */ /* 0x002fc800078e0a05 */
[----:B------:R-:W-:Y:S01]  /*06c0*/  IMAD.MOV.U32 R2, RZ, RZ, R12 ;  /* 0x000000ffff027224 */ /* 0x000fe200078e000c */
[----:B------:R-:W-:-:S03]  /*06d0*/  IABS R12, R11 ;  /* 0x0000000b000c7213 */ /* 0x000fc60000000000 */
[----:B------:R-:W-:Y:S02]  /*06e0*/  IMAD R7, R2, R9, RZ ;  /* 0x0000000902077224 */ /* 0x000fe400078e02ff */
[----:B------:R-:W-:Y:S02]  /*06f0*/  IMAD.MOV.U32 R2, RZ, RZ, R6 ;  /* 0x000000ffff027224 */ /* 0x000fe400078e0006 */
[----:B------:R-:W-:Y:S01]  /*0700*/  IMAD.HI.U32 R5, R5, R7, R4 ;  /* 0x0000000705057227 */ /* 0x000fe200078e0004 */
[----:B------:R-:W-:-:S03]  /*0710*/  IABS R7, R25 ;  /* 0x0000001900077213 */ /* 0x000fc60000000000 */
[----:B------:R-:W-:Y:S01]  /*0720*/  IMAD.MOV R0, RZ, RZ, -R12 ;  /* 0x000000ffff007224 */ /* 0x000fe200078e0a0c */
[----:B------:R-:W0:Y:S01]  /*0730*/  I2F.RP R6, R7 ;  /* 0x0000000700067306 */ /* 0x000e220000209400 */
[----:B------:R-:W-:-:S04]  /*0740*/  IMAD.HI.U32 R5, R5, R2, RZ ;  /* 0x0000000205057227 */ /* 0x000fc800078e00ff */
[----:B------:R-:W-:-:S03]  /*0750*/  IMAD R0, R5, R0, R2 ;  /* 0x0000000005007224 */ /* 0x000fc600078e0202 */
[----:B------:R-:W1:Y:S02]  /*0760*/  I2F.RP R2, R13 ;  /* 0x0000000d00027306 */ /* 0x000e640000209400 */
[----:B------:R-:W-:-:S06]  /*0770*/  ISETP.GT.U32.AND P1, PT, R9, R0, PT ;  /* 0x000000000900720c */ /* 0x000fcc0003f24070 */
[----:B0-----:R-:W-:Y:S07]  /*0780*/  MUFU.RCP R6, R6 ;  /* 0x0000000600067308 */ /* 0x001fee0000001000 */
[----:B------:R-:W-:Y:S01]  /*0790*/  @!P1 IMAD.IADD R0, R0, 0x1, -R9 ;  /* 0x0000000100009824 */ /* 0x000fe200078e0a09 */
[----:B-1----:R-:W0:Y:S01]  /*07a0*/  MUFU.RCP R2, R2 ;  /* 0x0000000200027308 */ /* 0x002e220000001000 */
[----:B------:R-:W-:Y:S01]  /*07b0*/  @!P1 VIADD R5, R5, 0x1 ;  /* 0x0000000105059836 */ /* 0x000fe20000000000 */
[----:B------:R-:W-:-:S02]  /*07c0*/  ISETP.NE.AND P1, PT, R11, RZ, PT ;  /* 0x000000ff0b00720c */ /* 0x000fc40003f25270 */
[----:B------:R-:W-:Y:S02]  /*07d0*/  ISETP.GE.U32.AND P0, PT, R0, R9, PT ;  /* 0x000000090000720c */ /* 0x000fe40003f06070 */
[----:B------:R-:W-:-:S04]  /*07e0*/  LOP3.LUT R0, R10, R11, RZ, 0x3c, !PT ;  /* 0x0000000b0a007212 */ /* 0x000fc800078e3cff */
[----:B------:R-:W-:-:S07]  /*07f0*/  ISETP.GE.AND P2, PT, R0, RZ, PT ;  /* 0x000000ff0000720c */ /* 0x000fce0003f46270 */
[----:B------:R-:W-:Y:S02]  /*0800*/  @P0 VIADD R5, R5, 0x1 ;  /* 0x0000000105050836 */ /* 0x000fe40000000000 */
[----:B0-----:R-:W-:Y:S02]  /*0810*/  VIADD R4, R2, 0xffffffe ;  /* 0x0ffffffe02047836 */ /* 0x001fe40000000000 */
[----:B------:R-:W-:Y:S02]  /*0820*/  IMAD.MOV.U32 R12, RZ, RZ, R5 ;  /* 0x000000ffff0c7224 */ /* 0x000fe400078e0005 */
[----:B------:R0:W1:Y:S02]  /*0830*/  F2I.FTZ.U32.TRUNC.NTZ R5, R4 ;  /* 0x0000000400057305 */ /* 0x000064000021f000 */
[----:B------:R-:W-:Y:S01]  /*0840*/  @!P2 IMAD.MOV R12, RZ, RZ, -R12 ;  /* 0x000000ffff0ca224 */ /* 0x000fe200078e0a0c */
[----:B------:R-:W-:-:S05]  /*0850*/  @!P1 LOP3.LUT R12, RZ, R11, RZ, 0x33, !PT ;  /* 0x0000000bff0c9212 */ /* 0x000fca00078e33ff */
[----:B------:R-:W-:Y:S02]  /*0860*/  IMAD.MOV R0, RZ, RZ, -R12 ;  /* 0x000000ffff007224 */ /* 0x000fe400078e0a0c */
[----:B0-----:R-:W-:Y:S02]  /*0870*/  IMAD.MOV.U32 R4, RZ, RZ, RZ ;  /* 0x000000ffff047224 */ /* 0x001fe400078e00ff */
[----:B------:R-:W-:Y:S01]  /*0880*/  IMAD R0, R11, R0, R10 ;  /* 0x000000000b007224 */ /* 0x000fe200078e020a */
[----:B------:R-:W-:Y:S01]  /*0890*/  LOP3.LUT R11, R3, 0x7f, RZ, 0xc0, !PT ;  /* 0x0000007f030b7812 */ /* 0x000fe200078ec0ff */
[----:B-1----:R-:W-:Y:S02]  /*08a0*/  IMAD.MOV R2, RZ, RZ, -R5 ;  /* 0x000000ffff027224 */ /* 0x002fe400078e0a05 */
[----:B------:R-:W-:Y:S01]  /*08b0*/  IMAD.IADD R0, R8, 0x1, R0 ;  /* 0x0000000108007824 */ /* 0x000fe200078e0200 */
[----:B------:R-:W-:Y:S01]  /*08c0*/  ISETP.NE.U32.AND P1, PT, R11, RZ, PT ;  /* 0x000000ff0b00720c */ /* 0x000fe20003f25070 */
[----:B------:R-:W-:-:S02]  /*08d0*/  IMAD.MOV.U32 R8, RZ, RZ, R2 ;  /* 0x000000ffff087224 */ /* 0x000fc400078e0002 */
[----:B------:R-:W-:Y:S02]  /*08e0*/  IMAD R2, R0, 0x80, R11 ;  /* 0x0000008000027824 */ /* 0x000fe400078e020b */
[----:B------:R-:W-:Y:S02]  /*08f0*/  IMAD R9, R8, R13, RZ ;  /* 0x0000000d08097224 */ /* 0x000fe400078e02ff */
[----:B------:R-:W-:Y:S01]  /*0900*/  VIADD R8, R6, 0xffffffe ;  /* 0x0ffffffe06087836 */ /* 0x000fe20000000000 */
[----:B------:R-:W-:Y:S01]  /*0910*/  IABS R0, R2 ;  /* 0x0000000200007213 */ /* 0x000fe20000000000 */
[----:B------:R-:W-:Y:S01]  /*0920*/  IMAD.HI.U32 R4, R5, R9, R4 ;  /* 0x0000000905047227 */ /* 0x000fe200078e0004 */
[----:B------:R-:W-:Y:S01]  /*0930*/  SHF.R.U32.HI R5, RZ, 0x6, R3 ;  /* 0x00000006ff057819 */ /* 0x000fe20000011603 */
[----:B------:R0:W1:Y:S01]  /*0940*/  F2I.FTZ.U32.TRUNC.NTZ R9, R8 ;  /* 0x0000000800097305 */ /* 0x000062000021f000 */
[----:B------:R-:W-:Y:S01]  /*0950*/  ISETP.GE.AND P2, PT, R2, RZ, PT ;  /* 0x000000ff0200720c */ /* 0x000fe20003f46270 */
[----:B------:R-:W-:Y:S01]  /*0960*/  IMAD.MOV.U32 R6, RZ, RZ, R0 ;  /* 0x000000ffff067224 */ /* 0x000fe200078e0000 */
[----:B------:R-:W-:Y:S01]  /*0970*/  SGXT.U32 R5, R5, 0x1 ;  /* 0x000000010505781a */ /* 0x000fe20000000000 */
[----:B------:R-:W-:-:S02]  /*0980*/  IMAD.SHL.U32 R0, R12, 0x40, RZ ;  /* 0x000000400c007824 */ /* 0x000fc400078e00ff */
[----:B------:R-:W-:-:S03]  /*0990*/  IMAD.HI.U32 R4, R4, R6, RZ ;  /* 0x0000000604047227 */ /* 0x000fc600078e00ff */
[----:B------:R-:W-:Y:S01]  /*09a0*/  LOP3.LUT R10, R0, R5, RZ, 0xfc, !PT ;  /* 0x00000005000a7212 */ /* 0x000fe200078efcff */
[----:B------:R-:W-:Y:S02]  /*09b0*/  IMAD.MOV R4, RZ, RZ, -R4 ;  /* 0x000000ffff047224 */ /* 0x000fe400078e0a04 */
[----:B0-----:R-:W-:Y:S01]  /*09c0*/  IMAD.MOV.U32 R8, RZ, RZ, RZ ;  /* 0x000000ffff087224 */ /* 0x001fe200078e00ff */
[----:B------:R-:W-:Y:S01]  /*09d0*/  LOP3.LUT R15, R10, 0x2, RZ, 0xfc, !PT ;  /* 0x000000020a0f7812 */ /* 0x000fe200078efcff */
[C---:B------:R-:W-:Y:S01]  /*09e0*/  IMAD R6, R13.reuse, R4, R6 ;  /* 0x000000040d067224 */ /* 0x040fe200078e0206 */
[----:B------:R-:W-:Y:S01]  /*09f0*/  IABS R12, R10 ;  /* 0x0000000a000c7213 */ /* 0x000fe20000000000 */
[----:B-1----:R-:W-:Y:S01]  /*0a00*/  IMAD.MOV R4, RZ, RZ, -R9 ;  /* 0x000000ffff047224 */ /* 0x002fe200078e0a09 */
[----:B------:R-:W-:Y:S02]  /*0a10*/  IABS R14, R15 ;  /* 0x0000000f000e7213 */ /* 0x000fe40000000000 */
[----:B------:R-:W-:Y:S01]  /*0a20*/  ISETP.GT.U32.AND P0, PT, R13, R6, PT ;  /* 0x000000060d00720c */ /* 0x000fe20003f04070 */
[----:B------:R-:W-:Y:S01]  /*0a30*/  IMAD R5, R4, R7, RZ ;  /* 0x0000000704057224 */ /* 0x000fe200078e02ff */
[----:B------:R-:W-:-:S02]  /*0a40*/  LOP3.LUT R31, R10, 0x6, RZ, 0xfc, !PT ;  /* 0x000000060a1f7812 */ /* 0x000fc400078efcff */
[C---:B------:R-:W-:Y:S01]  /*0a50*/  LOP3.LUT R34, R10.reuse, 0xa, RZ, 0xfc, !PT ;  /* 0x0000000a0a227812 */ /* 0x040fe200078efcff */
[----:B------:R-:W-:Y:S01]  /*0a60*/  IMAD.HI.U32 R8, R9, R5, R8 ;  /* 0x0000000509087227 */ /* 0x000fe200078e0008 */
[----:B------:R-:W-:Y:S02]  /*0a70*/  IABS R18, R31 ;  /* 0x0000001f00127213 */ /* 0x000fe40000000000 */
[----:B------:R-:W-:Y:S02]  /*0a80*/  LOP3.LUT R9, R10, 0x4, RZ, 0xfc, !PT ;  /* 0x000000040a097812 */ /* 0x000fe400078efcff */
[----:B------:R-:W-:Y:S01]  /*0a90*/  IABS R22, R34 ;  /* 0x0000002200167213 */ /* 0x000fe20000000000 */
[----:B------:R-:W-:Y:S01]  /*0aa0*/  IMAD.HI.U32 R4, R8, R12, RZ ;  /* 0x0000000c08047227 */ /* 0x000fe200078e00ff */
[----:B------:R-:W-:Y:S02]  /*0ab0*/  IABS R16, R9 ;  /* 0x0000000900107213 */ /* 0x000fe40000000000 */
[----:B------:R-:W-:Y:S01]  /*0ac0*/  LOP3.LUT R33, R10, 0x8, RZ, 0xfc, !PT ;  /* 0x000000080a217812 */ /* 0x000fe200078efcff */
[----:B------:R-:W-:Y:S01]  /*0ad0*/  IMAD.HI.U32 R5, R8, R14, RZ ;  /* 0x0000000e08057227 */ /* 0x000fe200078e00ff */
[----:B------:R-:W-:-:S02]  /*0ae0*/  ISETP.GE.AND P4, PT, R9, RZ, PT ;  /* 0x000000ff0900720c */ /* 0x000fc40003f86270 */
[----:B------:R-:W-:Y:S01]  /*0af0*/  ISETP.GE.AND P5, PT, R15, RZ, PT ;  /* 0x000000ff0f00720c */ /* 0x000fe20003fa6270 */
[----:B------:R-:W-:Y:S01]  /*0b00*/  IMAD.MOV R4, RZ, RZ, -R4 ;  /* 0x000000ffff047224 */ /* 0x000fe200078e0a04 */
[----:B------:R-:W-:Y:S01]  /*0b10*/  IABS R20, R33 ;  /* 0x0000002100147213 */ /* 0x000fe20000000000 */
[----:B------:R-:W-:Y:S01]  /*0b20*/  IMAD.MOV R5, RZ, RZ, -R5 ;  /* 0x000000ffff057224 */ /* 0x000fe200078e0a05 */
[----:B------:R-:W-:Y:S01]  /*0b30*/  LOP3.LUT R35, R10, 0xc, RZ, 0xfc, !PT ;  /* 0x0000000c0a237812 */ /* 0x000fe200078efcff */
[----:B------:R-:W-:Y:S01]  /*0b40*/  @!P0 IMAD.IADD R6, R6, 0x1, -R13 ;  /* 0x0000000106068824 */ /* 0x000fe200078e0a0d */
[C---:B------:R-:W-:Y:S01]  /*0b50*/  LOP3.LUT R37, R10.reuse, 0xe, RZ, 0xfc, !PT ;  /* 0x0000000e0a257812 */ /* 0x040fe200078efcff */
[C---:B------:R-:W-:Y:S01]  /*0b60*/  IMAD R12, R7.reuse, R4, R12 ;  /* 0x00000004070c7224 */ /* 0x040fe200078e020c */
[----:B------:R-:W-:Y:S01]  /*0b70*/  LOP3.LUT R39, R10, 0x12, RZ, 0xfc, !PT ;  /* 0x000000120a277812 */ /* 0x000fe200078efcff */
[----:B------:R-:W-:Y:S01]  /*0b80*/  IMAD R14, R7, R5, R14 ;  /* 0x00000005070e7224 */ /* 0x000fe200078e020e */
[----:B------:R-:W-:Y:S01]  /*0b90*/  ISETP.GT.U32.AND P0, PT, R13, R6, PT ;  /* 0x000000060d00720c */ /* 0x000fe20003f04070 */
[----:B------:R-:W0:Y:S01]  /*0ba0*/  LDC.64 R4, c[0x0][0x3a0] ;  /* 0x0000e800ff047b82 */ /* 0x000e220000000a00 */
[----:B------:R-:W-:Y:S01]  /*0bb0*/  IMAD.HI.U32 R11, R8, R18, RZ ;  /* 0x00000012080b7227 */ /* 0x000fe200078e00ff */
[----:B------:R-:W-:-:S02]  /*0bc0*/  IABS R26, R37 ;  /* 0x00000025001a7213 */ /* 0x000fc40000000000 */
[----:B------:R-:W-:Y:S01]  /*0bd0*/  LOP3.LUT R40, R10, 0x14, RZ, 0xfc, !PT ;  /* 0x000000140a287812 */ /* 0x000fe200078efcff */
[----:B------:R-:W-:Y:S01]  /*0be0*/  IMAD.MOV R11, RZ, RZ, -R11 ;  /* 0x000000ffff0b7224 */ /* 0x000fe200078e0a0b */
[----:B------:R-:W-:Y:S01]  /*0bf0*/  IABS R30, R39 ;  /* 0x00000027001e7213 */ /* 0x000fe20000000000 */
[----:B------:R-:W-:Y:S01]  /*0c00*/  IMAD.HI.U32 R9, R8, R16, RZ ;  /* 0x0000001008097227 */ /* 0x000fe200078e00ff */
[----:B------:R-:W-:Y:S02]  /*0c10*/  LOP3.LUT R38, R10, 0x10, RZ, 0xfc, !PT ;  /* 0x000000100a267812 */ /* 0x000fe400078efcff */
[----:B------:R-:W-:Y:S01]  /*0c20*/  IABS R32, R40 ;  /* 0x0000002800207213 */ /* 0x000fe20000000000 */
[----:B------:R-:W-:Y:S01]  /*0c30*/  IMAD.HI.U32 R15, R8, R22, RZ ;  /* 0x00000016080f7227 */ /* 0x000fe200078e00ff */
[----:B------:R-:W-:Y:S02]  /*0c40*/  IABS R28, R38 ;  /* 0x00000026001c7213 */ /* 0x000fe40000000000 */
[----:B------:R-:W-:Y:S01]  /*0c50*/  LOP3.LUT R41, R10, 0x2c, RZ, 0xfc, !PT ;  /* 0x0000002c0a297812 */ /* 0x000fe200078efcff */
[----:B------:R-:W-:Y:S01]  /*0c60*/  @!P0 IMAD.IADD R6, R6, 0x1, -R13 ;  /* 0x0000000106068824 */ /* 0x000fe200078e0a0d */
[----:B------:R-:W-:Y:S01]  /*0c70*/  ISETP.NE.AND P0, PT, R24, RZ, PT ;  /* 0x000000ff1800720c */ /* 0x000fe20003f05270 */
[----:B------:R-:W-:Y:S01]  /*0c80*/  IMAD R18, R7, R11, R18 ;  /* 0x0000000b07127224 */ /* 0x000fe200078e0212 */
[----:B------:R-:W-:Y:S01]  /*0c90*/  IABS R56, R41 ;  /* 0x0000002900387213 */ /* 0x000fe20000000000 */
[----:B------:R-:W-:Y:S01]  /*0ca0*/  IMAD.MOV R9, RZ, RZ, -R9 ;  /* 0x000000ffff097224 */ /* 0x000fe200078e0a09 */
[C---:B------:R-:W-:Y:S01]  /*0cb0*/  LOP3.LUT R43, R10.reuse, 0x2e, RZ, 0xfc, !PT ;  /* 0x0000002e0a2b7812 */ /* 0x040fe200078efcff */
[----:B------:R-:W-:Y:S01]  /*0cc0*/  IMAD.MOV R15, RZ, RZ, -R15 ;  /* 0x000000ffff0f7224 */ /* 0x000fe200078e0a0f */
[----:B------:R-:W-:Y:S01]  /*0cd0*/  LOP3.LUT R45, R10, 0x32, RZ, 0xfc, !PT ;  /* 0x000000320a2d7812 */ /* 0x000fe200078efcff */
[----:B------:R-:W-:Y:S01]  /*0ce0*/  IMAD.HI.U32 R13, R8, R20, RZ ;  /* 0x00000014080d7227 */ /* 0x000fe200078e00ff */
[----:B------:R-:W-:-:S02]  /*0cf0*/  IABS R58, R43 ;  /* 0x0000002b003a7213 */ /* 0x000fc40000000000 */
[----:B------:R-:W-:Y:S01]  /*0d00*/  IABS R62, R45 ;  /* 0x0000002d003e7213 */ /* 0x000fe20000000000 */
[----:B0-----:R-:W-:Y:S01]  /*0d10*/  VIADD R11, R4, 0xffffffec ;  /* 0xffffffec040b7836 */ /* 0x001fe20000000000 */
[----:B------:R-:W-:Y:S01]  /*0d20*/  LOP3.LUT R47, R10, 0x38, RZ, 0xfc, !PT ;  /* 0x000000380a2f7812 */ /* 0x000fe200078efcff */
[----:B------:R-:W-:Y:S01]  /*0d30*/  @!P2 IMAD.MOV R6, RZ, RZ, -R6 ;  /* 0x000000ffff06a224 */ /* 0x000fe200078e0a06 */
[----:B------:R-:W-:Y:S01]  /*0d40*/  @!P0 LOP3.LUT R6, RZ, R24, RZ, 0x33, !PT ;  /* 0x00000018ff068212 */ /* 0x000fe200078e33ff */
[----:B------:R-:W-:Y:S01]  /*0d50*/  IMAD R16, R7, R9, R16 ;  /* 0x0000000907107224 */ /* 0x000fe200078e0210 */
[----:B------:R-:W-:Y:S01]  /*0d60*/  ISETP.GE.U32.AND P0, PT, R11, 0x7fffffad, PT ;  /* 0x7fffffad0b00780c */ /* 0x000fe20003f06070 */
[C---:B------:R-:W-:Y:S01]  /*0d70*/  VIADD R9, R4.reuse, 0xffffffed ;  /* 0xffffffed04097836 */ /* 0x040fe20000000000 */
[----:B------:R-:W-:Y:S01]  /*0d80*/  IABS R24, R35 ;  /* 0x0000002300187213 */ /* 0x000fe20000000000 */
[----:B------:R-:W-:Y:S01]  /*0d90*/  IMAD R22, R7, R15, R22 ;  /* 0x0000000f07167224 */ /* 0x000fe200078e0216 */
[----:B------:R-:W-:Y:S01]  /*0da0*/  SEL R17, RZ, 0x1, P0 ;  /* 0x00000001ff117807 */ /* 0x000fe20000000000 */
[----:B------:R-:W-:Y:S01]  /*0db0*/  VIADD R11, R4, 0xffffffe8 ;  /* 0xffffffe8040b7836 */ /* 0x000fe20000000000 */
[----:B------:R-:W-:Y:S01]  /*0dc0*/  ISETP.GE.U32.AND P2, PT, R9, 0x7fffffae, PT ;  /* 0x7fffffae0900780c */ /* 0x000fe20003f46070 */
[----:B------:R-:W-:Y:S01]  /*0dd0*/  IMAD.MOV R13, RZ, RZ, -R13 ;  /* 0x000000ffff0d7224 */ /* 0x000fe200078e0a0d */
[----:B------:R-:W-:Y:S01]  /*0de0*/  LOP3.LUT R49, R10, 0x3a, RZ, 0xfc, !PT ;  /* 0x0000003a0a317812 */ /* 0x000fe200078efcff */
[C---:B------:R-:W-:Y:S01]  /*0df0*/  VIADD R15, R4.reuse, 0xffffffee ;  /* 0xffffffee040f7836 */ /* 0x040fe20000000000 */
[----:B------:R-:W-:Y:S01]  /*0e00*/  ISETP.GE.U32.AND P0, PT, R11, 0x7fffffa9, PT ;  /* 0x7fffffa90b00780c */ /* 0x000fe20003f06070 */
[----:B------:R-:W-:Y:S01]  /*0e10*/  IMAD R20, R7, R13, R20 ;  /* 0x0000000d07147224 */ /* 0x000fe200078e0214 */
[----:B------:R-:W-:Y:S01]  /*0e20*/  SEL R74, RZ, 0x1fffe, P2 ;  /* 0x0001fffeff4a7807 */ /* 0x000fe20001000000 */
[C---:B------:R-:W-:Y:S01]  /*0e30*/  VIADD R9, R4.reuse, 0xffffffe9 ;  /* 0xffffffe904097836 */ /* 0x040fe20000000000 */
[----:B------:R-:W-:Y:S01]  /*0e40*/  ISETP.GE.U32.AND P6, PT, R15, 0x7fffffaf, PT ;  /* 0x7fffffaf0f00780c */ /* 0x000fe20003fc6070 */
[C---:B------:R-:W-:Y:S01]  /*0e50*/  VIADD R13, R4.reuse, 0xffffffef ;  /* 0xffffffef040d7836 */ /* 0x040fe20000000000 */
[----:B------:R-:W-:Y:S01]  /*0e60*/  SEL R21, RZ, 0x1, P0 ;  /* 0x00000001ff157807 */ /* 0x000fe20000000000 */
[C---:B------:R-:W-:Y:S01]  /*0e70*/  VIADD R11, R4.reuse, 0xffffffea ;  /* 0xffffffea040b7836 */ /* 0x040fe20000000000 */
[----:B------:R-:W-:Y:S01]  /*0e80*/  ISETP.GE.U32.AND P2, PT, R9, 0x7fffffaa, PT ;  /* 0x7fffffaa0900780c */ /* 0x000fe20003f46070 */
[----:B------:R-:W-:Y:S01]  /*0e90*/  VIADD R9, R4, 0xffffffeb ;  /* 0xffffffeb04097836 */ /* 0x000fe20000000000 */
[----:B------:R-:W-:Y:S01]  /*0ea0*/  SEL R15, RZ, 0x4, P6 ;  /* 0x00000004ff0f7807 */ /* 0x000fe20003000000 */
[----:B------:R-:W-:Y:S01]  /*0eb0*/  IMAD.IADD R17, R17, 0x1, R74 ;  /* 0x0000000111117824 */ /* 0x000fe200078e024a */
[----:B------:R-:W-:Y:S01]  /*0ec0*/  ISETP.GE.U32.AND P3, PT, R13, 0x7fffffb0, PT ;  /* 0x7fffffb00d00780c */ /* 0x000fe20003f66070 */
[----:B------:R-:W-:Y:S01]  /*0ed0*/  IMAD.HI.U32 R13, R8, R32, RZ ;  /* 0x00000020080d7227 */ /* 0x000fe200078e00ff */
[----:B------:R-:W-:-:S02]  /*0ee0*/  ISETP.GE.U32.AND P6, PT, R11, 0x7fffffab, PT ;  /* 0x7fffffab0b00780c */ /* 0x000fc40003fc6070 */
[----:B------:R-:W-:Y:S01]  /*0ef0*/  SEL R72, RZ, 0x7fff8, P3 ;  /* 0x0007fff8ff487807 */ /* 0x000fe20001800000 */
[C---:B------:R-:W-:Y:S01]  /*0f00*/  VIADD R11, R4.reuse, 0xffffffe4 ;  /* 0xffffffe4040b7836 */ /* 0x040fe20000000000 */
[----:B------:R-:W-:Y:S01]  /*0f10*/  ISETP.GE.U32.AND P3, PT, R9, 0x7fffffac, PT ;  /* 0x7fffffac0900780c */ /* 0x000fe20003f66070 */
[C---:B------:R-:W-:Y:S01]  /*0f20*/  VIADD R9, R4.reuse, 0xffffffe6 ;  /* 0xffffffe604097836 */ /* 0x040fe20000000000 */
[----:B------:R-:W-:Y:S01]  /*0f30*/  SEL R78, RZ, 0x1fffe, P2 ;  /* 0x0001fffeff4e7807 */ /* 0x000fe20001000000 */
[----:B------:R-:W-:Y:S01]  /*0f40*/  IMAD.MOV R13, RZ, RZ, -R13 ;  /* 0x000000ffff0d7224 */ /* 0x000fe200078e0a0d */
[----:B------:R-:W-:Y:S01]  /*0f50*/  ISETP.GE.U32.AND P0, PT, R11, 0x7fffffa5, PT ;  /* 0x7fffffa50b00780c */ /* 0x000fe20003f06070 */
[----:B------:R-:W-:Y:S01]  /*0f60*/  VIADD R11, R4, 0xffffffe5 ;  /* 0xffffffe5040b7836 */ /* 0x000fe20000000000 */
[C---:B------:R-:W-:Y:S01]  /*0f70*/  ISETP.GT.U32.AND P2, PT, R7.reuse, R12, PT ;  /* 0x0000000c0700720c */ /* 0x040fe20003f44070 */
[----:B------:R-:W-:Y:S01]  /*0f80*/  IMAD R32, R7, R13, R32 ;  /* 0x0000000d07207224 */ /* 0x000fe200078e0220 */
[----:B------:R-:W-:Y:S01]  /*0f90*/  SEL R76, RZ, 0x7fff8, P3 ;  /* 0x0007fff8ff4c7807 */ /* 0x000fe20001800000 */
[----:B------:R-:W-:Y:S01]  /*0fa0*/  IMAD.IADD R21, R21, 0x1, R78 ;  /* 0x0000000115157824 */ /* 0x000fe200078e024e */
[----:B------:R-:W-:Y:S01]  /*0fb0*/  SEL R19, RZ, 0x4, P6 ;  /* 0x00000004ff137807 */ /* 0x000fe20003000000 */
[----:B------:R-:W-:Y:S01]  /*0fc0*/  IMAD R115, R6, R5, RZ ;  /* 0x0000000506737224 */ /* 0x000fe200078e02ff */
[----:B------:R-:W-:Y:S01]  /*0fd0*/  ISETP.GE.U32.AND P3, PT, R9, 0x7fffffa7, PT ;  /* 0x7fffffa70900780c */ /* 0x000fe20003f66070 */
[C---:B------:R-:W-:Y:S01]  /*0fe0*/  VIADD R9, R4.reuse, 0xffffffe1 ;  /* 0xffffffe104097836 */ /* 0x040fe20000000000 */
[----:B------:R-:W-:Y:S01]  /*0ff0*/  ISETP.GE.U32.AND P6, PT, R11, 0x7fffffa6, PT ;  /* 0x7fffffa60b00780c */ /* 0x000fe20003fc6070 */
[----:B------:R-:W-:Y:S01]  /*1000*/  VIADD R11, R4, 0xffffffe7 ;  /* 0xffffffe7040b7836 */ /* 0x000fe20000000000 */
[----:B------:R-:W-:-:S02]  /*1010*/  SEL R27, RZ, 0x1, P0 ;  /* 0x00000001ff1b7807 */ /* 0x000fc40000000000 */
[----:B------:R-:W-:Y:S01]  /*1020*/  SEL R82, RZ, 0x1fffe, P6 ;  /* 0x0001fffeff527807 */ /* 0x000fe20003000000 */
[----:B------:R-:W-:Y:S01]  /*1030*/  @!P2 IMAD.IADD R12, R12, 0x1, -R7 ;  /* 0x000000010c0ca824 */ /* 0x000fe200078e0a07 */
[----:B------:R-:W-:Y:S01]  /*1040*/  ISETP.GE.U32.AND P6, PT, R9, 0x7fffffa2, PT ;  /* 0x7fffffa20900780c */ /* 0x000fe20003fc6070 */
[----:B------:R-:W-:Y:S01]  /*1050*/  IMAD.HI.U32 R9, R8, R24, RZ ;  /* 0x0000001808097227 */ /* 0x000fe200078e00ff */
[----:B------:R-:W-:Y:S02]  /*1060*/  ISETP.GE.U32.AND P0, PT, R11, 0x7fffffa8, PT ;  /* 0x7fffffa80b00780c */ /* 0x000fe40003f06070 */
[----:B------:R-:W-:Y:S01]  /*1070*/  SEL R86, RZ, 0x1fffe, P6 ;  /* 0x0001fffeff567807 */ /* 0x000fe20003000000 */
[C---:B------:R-:W-:Y:S01]  /*1080*/  VIADD R11, R4.reuse, 0xffffffe2 ;  /* 0xffffffe2040b7836 */ /* 0x040fe20000000000 */
[----:B------:R-:W-:Y:S01]  /*1090*/  ISETP.GT.U32.AND P6, PT, R7, R14, PT ;  /* 0x0000000e0700720c */ /* 0x000fe20003fc4070 */
[----:B------:R-:W-:Y:S01]  /*10a0*/  IMAD.MOV R9, RZ, RZ, -R9 ;  /* 0x000000ffff097224 */ /* 0x000fe200078e0a09 */
[----:B------:R-:W-:Y:S01]  /*10b0*/  SEL R23, RZ, 0x4, P3 ;  /* 0x00000004ff177807 */ /* 0x000fe20001800000 */
[----:B------:R-:W-:Y:S01]  /*10c0*/  IMAD.IADD R27, R27, 0x1, R82 ;  /* 0x000000011b1b7824 */ /* 0x000fe200078e0252 */
[C---:B------:R-:W-:Y:S01]  /*10d0*/  ISETP.GT.U32.AND P3, PT, R7.reuse, R12, PT ;  /* 0x0000000c0700720c */ /* 0x040fe20003f64070 */
[----:B------:R-:W-:Y:S01]  /*10e0*/  IMAD R24, R7, R9, R24 ;  /* 0x0000000907187224 */ /* 0x000fe200078e0218 */
[----:B------:R-:W-:Y:S01]  /*10f0*/  ISETP.GE.U32.AND P2, PT, R11, 0x7fffffa3, PT ;  /* 0x7fffffa30b00780c */ /* 0x000fe20003f46070 */
[----:B------:R-:W-:Y:S01]  /*1100*/  VIADD R11, R4, 0xffffffe3 ;  /* 0xffffffe3040b7836 */ /* 0x000fe20000000000 */
[----:B------:R-:W-:Y:S01]  /*1110*/  SEL R80, RZ, 0x7fff8, P0 ;  /* 0x0007fff8ff507807 */ /* 0x000fe20000000000 */
[----:B------:R-:W-:Y:S01]  /*1120*/  IMAD.HI.U32 R9, R8, R26, RZ ;  /* 0x0000001a08097227 */ /* 0x000fe200078e00ff */
[----:B------:R-:W-:-:S02]  /*1130*/  SEL R29, RZ, 0x4, P2 ;  /* 0x00000004ff1d7807 */ /* 0x000fc40001000000 */
[C---:B------:R-:W-:Y:S01]  /*1140*/  ISETP.GT.U32.AND P2, PT, R7.reuse, R16, PT ;  /* 0x000000100700720c */ /* 0x040fe20003f44070 */
[----:B------:R-:W-:Y:S01]  /*1150*/  @!P6 IMAD.IADD R14, R14, 0x1, -R7 ;  /* 0x000000010e0ee824 */ /* 0x000fe200078e0a07 */
[----:B------:R-:W-:Y:S01]  /*1160*/  ISETP.GT.U32.AND P6, PT, R7, R20, PT ;  /* 0x000000140700720c */ /* 0x000fe20003fc4070 */
[----:B------:R-:W-:Y:S01]  /*1170*/  IMAD.MOV R9, RZ, RZ, -R9 ;  /* 0x000000ffff097224 */ /* 0x000fe200078e0a09 */
[----:B------:R-:W-:Y:S01]  /*1180*/  ISETP.GE.U32.AND P0, PT, R11, 0x7fffffa4, PT ;  /* 0x7fffffa40b00780c */ /* 0x000fe20003f06070 */
[----:B------:R-:W-:Y:S01]  /*1190*/  @!P3 IMAD.IADD R12, R12, 0x1, -R7 ;  /* 0x000000010c0cb824 */ /* 0x000fe200078e0a07 */
[C---:B------:R-:W-:Y:S01]  /*11a0*/  ISETP.GT.U32.AND P3, PT, R7.reuse, R18, PT ;  /* 0x000000120700720c */ /* 0x040fe20003f64070 */
[----:B------:R-:W-:Y:S01]  /*11b0*/  IMAD R26, R7, R9, R26 ;  /* 0x00000009071a7224 */ /* 0x000fe200078e021a */
[----:B------:R-:W-:Y:S01]  /*11c0*/  SEL R84, RZ, 0x7fff8, P0 ;  /* 0x0007fff8ff547807 */ /* 0x000fe20000000000 */
[----:B------:R-:W-:Y:S01]  /*11d0*/  IMAD.HI.U32 R11, R8, R30, RZ ;  /* 0x0000001e080b7227 */ /* 0x000fe200078e00ff */
[----:B------:R-:W-:-:S02]  /*11e0*/  ISETP.GE.AND P0, PT, R10, RZ, PT ;  /* 0x000000ff0a00720c */ /* 0x000fc40003f06270 */
[----:B------:R-:W-:Y:S01]  /*11f0*/  LOP3.LUT R13, R10, 0x18, RZ, 0xfc, !PT ;  /* 0x000000180a0d7812 */ /* 0x000fe200078efcff */
[--C-:B------:R-:W-:Y:S01]  /*1200*/  @!P2 IMAD.IADD R16, R16, 0x1, -R7.reuse ;  /* 0x000000011010a824 */ /* 0x100fe200078e0a07 */
[C---:B------:R-:W-:Y:S01]  /*1210*/  ISETP.GT.U32.AND P2, PT, R7.reuse, R14, PT ;  /* 0x0000000e0700720c */ /* 0x040fe20003f44070 */
[----:B------:R-:W-:Y:S01]  /*1220*/  @!P6 IMAD.IADD R20, R20, 0x1, -R7 ;  /* 0x000000011414e824 */ /* 0x000fe200078e0a07 */
[----:B------:R-:W-:Y:S01]  /*1230*/  IABS R36, R13 ;  /* 0x0000000d00247213 */ /* 0x000fe20000000000 */
[----:B------:R-:W-:Y:S01]  /*1240*/  IMAD.MOV R11, RZ, RZ, -R11 ;  /* 0x000000ffff0b7224 */ /* 0x000fe200078e0a0b */
[----:B------:R-:W-:Y:S01]  /*1250*/  LOP3.LUT R51, R10, 0x3c, RZ, 0xfc, !PT ;  /* 0x0000003c0a337812 */ /* 0x000fe200078efcff */
[----:B------:R-:W-:Y:S01]  /*1260*/  @!P3 IMAD.IADD R18, R18, 0x1, -R7 ;  /* 0x000000011212b824 */ /* 0x000fe200078e0a07 */
[C---:B------:R-:W-:Y:S01]  /*1270*/  ISETP.GT.U32.AND P3, PT, R7.reuse, R16, PT ;  /* 0x000000100700720c */ /* 0x040fe20003f64070 */
[----:B------:R-:W-:Y:S01]  /*1280*/  IMAD.HI.U32 R9, R8, R28, RZ ;  /* 0x0000001c08097227 */ /* 0x000fe200078e00ff */
[----:B------:R-:W-:-:S02]  /*1290*/  ISETP.GT.U32.AND P6, PT, R7, R20, PT ;  /* 0x000000140700720c */ /* 0x000fc40003fc4070 */
[----:B------:R-:W-:Y:S01]  /*12a0*/  LOP3.LUT R21, R21, 0x3, RZ, 0xc0, !PT ;  /* 0x0000000315157812 */ /* 0x000fe200078ec0ff */
[----:B------:R-:W-:Y:S01]  /*12b0*/  @!P0 IMAD.MOV R12, RZ, RZ, -R12 ;  /* 0x000000ffff0c8224 */ /* 0x000fe200078e0a0c */
[C---:B------:R-:W-:Y:S01]  /*12c0*/  ISETP.GT.U32.AND P0, PT, R7.reuse, R18, PT ;  /* 0x000000120700720c */ /* 0x040fe20003f04070 */
[----:B------:R-:W-:Y:S01]  /*12d0*/  @!P2 IMAD.IADD R14, R14, 0x1, -R7 ;  /* 0x000000010e0ea824 */ /* 0x000fe200078e0a07 */
[C---:B------:R-:W-:Y:S01]  /*12e0*/  ISETP.GT.U32.AND P2, PT, R7.reuse, R22, PT ;  /* 0x000000160700720c */ /* 0x040fe20003f44070 */
[----:B------:R-:W-:Y:S01]  /*12f0*/  IMAD R30, R7, R11, R30 ;  /* 0x0000000b071e7224 */ /* 0x000fe200078e021e */
[----:B------:R-:W-:Y:S01]  /*1300*/  LOP3.LUT R11, R10, 0x16, RZ, 0xfc, !PT ;  /* 0x000000160a0b7812 */ /* 0x000fe200078efcff */
[----:B------:R-:W-:Y:S01]  /*1310*/  @!P5 IMAD.MOV R14, RZ, RZ, -R14 ;  /* 0x000000ffff0ed224 */ /* 0x000fe200078e0a0e */
[----:B------:R-:W-:Y:S01]  /*1320*/  IADD3 R19, PT, PT, R21, R76, R19 ;  /* 0x0000004c15137210 */ /* 0x000fe20007ffe013 */
[--C-:B------:R-:W-:Y:S01]  /*1330*/  @!P3 IMAD.IADD R16, R16, 0x1, -R7.reuse ;  /* 0x000000011010b824 */ /* 0x100fe200078e0a07 */
[C---:B------:R-:W-:Y:S01]  /*1340*/  ISETP.GT.U32.AND P3, PT, R7.reuse, R24, PT ;  /* 0x000000180700720c */ /* 0x040fe20003f64070 */
[--C-:B------:R-:W-:Y:S01]  /*1350*/  @!P6 IMAD.IADD R20, R20, 0x1, -R7.reuse ;  /* 0x000000011414e824 */ /* 0x100fe200078e0a07 */
[----:B------:R-:W-:Y:S01]  /*1360*/  ISETP.GT.U32.AND P6, PT, R7, R26, PT ;  /* 0x0000001a0700720c */ /* 0x000fe20003fc4070 */
[----:B------:R-:W-:Y:S01]  /*1370*/  @!P4 IMAD.MOV R16, RZ, RZ, -R16 ;  /* 0x000000ffff10c224 */ /* 0x000fe200078e0a10 */
[----:B------:R-:W-:Y:S01]  /*1380*/  LOP3.LUT R17, R17, 0x3, RZ, 0xc0, !PT ;  /* 0x0000000311117812 */ /* 0x000fe200078ec0ff */
[--C-:B------:R-:W-:Y:S01]  /*1390*/  @!P0 IMAD.IADD R18, R18, 0x1, -R7.reuse ;  /* 0x0000000112128824 */ /* 0x100fe200078e0a07 */
[----:B------:R-:W-:Y:S01]  /*13a0*/  ISETP.GE.AND P0, PT, R31, RZ, PT ;  /* 0x000000ff1f00720c */ /* 0x000fe20003f06270 */
[----:B------:R-:W-:Y:S01]  /*13b0*/  @!P2 IMAD.IADD R22, R22, 0x1, -R7 ;  /* 0x000000011616a824 */ /* 0x000fe200078e0a07 */
[----:B------:R-:W-:Y:S01]  /*13c0*/  ISETP.GE.AND P2, PT, R33, RZ, PT ;  /* 0x000000ff2100720c */ /* 0x000fe20003f46270 */
[----:B------:R-:W-:Y:S01]  /*13d0*/  IMAD.MOV R9, RZ, RZ, -R9 ;  /* 0x000000ffff097224 */ /* 0x000fe200078e0a09 */
[C---:B------:R-:W-:Y:S01]  /*13e0*/  LOP3.LUT R31, R10.reuse, 0x20, RZ, 0xfc, !PT ;  /* 0x000000200a1f7812 */ /* 0x040fe200078efcff */
[----:B------:R-:W-:Y:S01]  /*13f0*/  IMAD.SHL.U32 R19, R19, 0x100, RZ ;  /* 0x0000010013137824 */ /* 0x000fe200078e00ff */
[----:B------:R-:W-:Y:S01]  /*1400*/  LOP3.LUT R33, R10, 0x24, RZ, 0xfc, !PT ;  /* 0x000000240a217812 */ /* 0x000fe200078efcff */
[--C-:B------:R-:W-:Y:S01]  /*1410*/  @!P3 IMAD.IADD R24, R24, 0x1, -R7.reuse ;  /* 0x000000011818b824 */ /* 0x100fe200078e0a07 */
[----:B------:R-:W-:Y:S01]  /*1420*/  ISETP.GE.AND P3, PT, R34, RZ, PT ;  /* 0x000000ff2200720c */ /* 0x000fe20003f66270 */
[----:B------:R-:W-:Y:S01]  /*1430*/  @!P6 IMAD.IADD R26, R26, 0x1, -R7 ;  /* 0x000000011a1ae824 */ /* 0x000fe200078e0a07 */
[C---:B------:R-:W-:Y:S01]  /*1440*/  ISETP.GT.U32.AND P6, PT, R7.reuse, R22, PT ;  /* 0x000000160700720c */ /* 0x040fe20003fc4070 */
[C---:B------:R-:W-:Y:S01]  /*1450*/  IMAD R28, R7.reuse, R9, R28 ;  /* 0x00000009071c7224 */ /* 0x040fe200078e021c */
[C---:B------:R-:W-:Y:S01]  /*1460*/  ISETP.GT.U32.AND P4, PT, R7.reuse, R24, PT ;  /* 0x000000180700720c */ /* 0x040fe20003f84070 */
[----:B------:R-:W-:Y:S01]  /*1470*/  @!P0 IMAD.MOV R18, RZ, RZ, -R18 ;  /* 0x000000ffff128224 */ /* 0x000fe200078e0a12 */
[C---:B------:R-:W-:Y:S01]  /*1480*/  ISETP.GT.U32.AND P5, PT, R7.reuse, R26, PT ;  /* 0x0000001a0700720c */ /* 0x040fe20003fa4070 */
[----:B------:R-:W-:Y:S01]  /*1490*/  @!P2 IMAD.MOV R20, RZ, RZ, -R20 ;  /* 0x000000ffff14a224 */ /* 0x000fe200078e0a14 */
[----:B------:R-:W-:-:S02]  /*14a0*/  ISETP.GT.U32.AND P2, PT, R7, R30, PT ;  /* 0x0000001e0700720c */ /* 0x000fc40003f44070 */
[----:B------:R-:W-:Y:S02]  /*14b0*/  IABS R34, R11 ;  /* 0x0000000b00227213 */ /* 0x000fe40000000000 */
[C---:B------:R-:W-:Y:S02]  /*14c0*/  ISETP.GT.U32.AND P0, PT, R7.reuse, R28, PT ;  /* 0x0000001c0700720c */ /* 0x040fe40003f04070 */
[----:B------:R-:W-:Y:S01]  /*14d0*/  IABS R44, R31 ;  /* 0x0000001f002c7213 */ /* 0x000fe20000000000 */
[--C-:B------:R-:W-:Y:S01]  /*14e0*/  @!P6 IMAD.IADD R22, R22, 0x1, -R7.reuse ;  /* 0x000000011616e824 */ /* 0x100fe200078e0a07 */
[----:B------:R-:W-:Y:S01]  /*14f0*/  ISETP.GT.U32.AND P6, PT, R7, R32, PT ;  /* 0x000000200700720c */ /* 0x000fe20003fc4070 */
[--C-:B------:R-:W-:Y:S01]  /*1500*/  @!P4 IMAD.IADD R24, R24, 0x1, -R7.reuse ;  /* 0x000000011818c824 */ /* 0x100fe200078e0a07 */
[----:B------:R-:W-:Y:S01]  /*1510*/  ISETP.GE.AND P4, PT, R35, RZ, PT ;  /* 0x000000ff2300720c */ /* 0x000fe20003f86270 */
[----:B------:R-:W-:Y:S01]  /*1520*/  @!P5 IMAD.IADD R26, R26, 0x1, -R7 ;  /* 0x000000011a1ad824 */ /* 0x000fe200078e0a07 */
[----:B------:R-:W-:Y:S01]  /*1530*/  ISETP.GE.AND P5, PT, R37, RZ, PT ;  /* 0x000000ff2500720c */ /* 0x000fe20003fa6270 */
[----:B------:R-:W-:Y:S01]  /*1540*/  IMAD.HI.U32 R9, R8, R34, RZ ;  /* 0x0000002208097227 */ /* 0x000fe200078e00ff */
[----:B------:R-:W-:-:S02]  /*1550*/  IABS R48, R33 ;  /* 0x0000002100307213 */ /* 0x000fc40000000000 */
[----:B------:R-:W-:Y:S01]  /*1560*/  LOP3.LUT R35, R10, 0x26, RZ, 0xfc, !PT ;  /* 0x000000260a237812 */ /* 0x000fe200078efcff */
[----:B------:R-:W-:Y:S01]  /*1570*/  @!P2 IMAD.IADD R30, R30, 0x1, -R7 ;  /* 0x000000011e1ea824 */ /* 0x000fe200078e0a07 */
[----:B------:R-:W-:Y:S01]  /*1580*/  LOP3.LUT R37, R10, 0x28, RZ, 0xfc, !PT ;  /* 0x000000280a257812 */ /* 0x000fe200078efcff */
[----:B------:R-:W-:Y:S01]  /*1590*/  IMAD.MOV R9, RZ, RZ, -R9 ;  /* 0x000000ffff097224 */ /* 0x000fe200078e0a09 */
[----:B------:R-:W-:Y:S01]  /*15a0*/  IABS R50, R35 ;  /* 0x0000002300327213 */ /* 0x000fe20000000000 */
[--C-:B------:R-:W-:Y:S01]  /*15b0*/  @!P6 IMAD.IADD R32, R32, 0x1, -R7.reuse ;  /* 0x000000012020e824 */ /* 0x100fe200078e0a07 */
[C---:B------:R-:W-:Y:S01]  /*15c0*/  ISETP.GT.U32.AND P6, PT, R7.reuse, R30, PT ;  /* 0x0000001e0700720c */ /* 0x040fe20003fc4070 */
[----:B------:R-:W-:Y:S01]  /*15d0*/  @!P0 IMAD.IADD R28, R28, 0x1, -R7 ;  /* 0x000000011c1c8824 */ /* 0x000fe200078e0a07 */
[----:B------:R-:W-:Y:S01]  /*15e0*/  ISETP.GE.AND P0, PT, R38, RZ, PT ;  /* 0x000000ff2600720c */ /* 0x000fe20003f06270 */
[----:B------:R-:W-:Y:S01]  /*15f0*/  IMAD R34, R7, R9, R34 ;  /* 0x0000000907227224 */ /* 0x000fe200078e0222 */
[----:B------:R-:W-:Y:S01]  /*1600*/  IABS R52, R37 ;  /* 0x0000002500347213 */ /* 0x000fe20000000000 */
[----:B------:R-:W-:Y:S01]  /*1610*/  @!P4 IMAD.MOV R24, RZ, RZ, -R24 ;  /* 0x000000ffff18c224 */ /* 0x000fe200078e0a18 */
[----:B------:R-:W-:Y:S01]  /*1620*/  ISETP.GE.AND P4, PT, R39, RZ, PT ;  /* 0x000000ff2700720c */ /* 0x000fe20003f86270 */
[----:B------:R-:W-:Y:S01]  /*1630*/  IMAD.HI.U32 R9, R8, R36, RZ ;  /* 0x0000002408097227 */ /* 0x000fe200078e00ff */
[----:B------:R-:W-:-:S02]  /*1640*/  ISETP.GT.U32.AND P2, PT, R7, R28, PT ;  /* 0x0000001c0700720c */ /* 0x000fc40003f44070 */
[----:B------:R-:W-:Y:S01]  /*1650*/  LOP3.LUT R39, R10, 0x2a, RZ, 0xfc, !PT ;  /* 0x0000002a0a277812 */ /* 0x000fe200078efcff */
[----:B------:R-:W-:Y:S01]  /*1660*/  @!P5 IMAD.MOV R26, RZ, RZ, -R26 ;  /* 0x000000ffff1ad224 */ /* 0x000fe200078e0a1a */
[----:B------:R-:W-:Y:S01]  /*1670*/  ISETP.GT.U32.AND P5, PT, R7, R34, PT ;  /* 0x000000220700720c */ /* 0x000fe20003fa4070 */
[----:B------:R-:W-:Y:S01]  /*1680*/  IMAD.MOV R9, RZ, RZ, -R9 ;  /* 0x000000ffff097224 */ /* 0x000fe200078e0a09 */
[----:B------:R-:W-:Y:S01]  /*1690*/  IABS R54, R39 ;  /* 0x0000002700367213 */ /* 0x000fe20000000000 */
[--C-:B------:R-:W-:Y:S01]  /*16a0*/  @!P6 IMAD.IADD R30, R30, 0x1, -R7.reuse ;  /* 0x000000011e1ee824 */ /* 0x100fe200078e0a07 */
[----:B------:R-:W-:Y:S01]  /*16b0*/  ISETP.GE.AND P6, PT, R11, RZ, PT ;  /* 0x000000ff0b00720c */ /* 0x000fe20003fc6270 */
[C---:B------:R-:W-:Y:S01]  /*16c0*/  IMAD R36, R7.reuse, R9, R36 ;  /* 0x0000000907247224 */ /* 0x040fe200078e0224 */
[----:B------:R-:W-:Y:S01]  /*16d0*/  LOP3.LUT R9, R10, 0x1a, RZ, 0xfc, !PT ;  /* 0x0000001a0a097812 */ /* 0x000fe200078efcff */
[----:B------:R-:W-:Y:S01]  /*16e0*/  @!P3 IMAD.MOV R22, RZ, RZ, -R22 ;  /* 0x000000ffff16b224 */ /* 0x000fe200078e0a16 */
[C---:B------:R-:W-:Y:S01]  /*16f0*/  ISETP.GT.U32.AND P3, PT, R7.reuse, R32, PT ;  /* 0x000000200700720c */ /* 0x040fe20003f64070 */
[----:B------:R-:W-:Y:S01]  /*1700*/  @!P4 IMAD.MOV R30, RZ, RZ, -R30 ;  /* 0x000000ffff1ec224 */ /* 0x000fe200078e0a1e */
[----:B------:R-:W-:Y:S01]  /*1710*/  ISETP.GT.U32.AND P4, PT, R7, R36, PT ;  /* 0x000000240700720c */ /* 0x000fe20003f84070 */
[--C-:B------:R-:W-:Y:S01]  /*1720*/  @!P2 IMAD.IADD R28, R28, 0x1, -R7.reuse ;  /* 0x000000011c1ca824 */ /* 0x100fe200078e0a07 */
[----:B------:R-:W-:Y:S01]  /*1730*/  ISETP.GE.AND P2, PT, R40, RZ, PT ;  /* 0x000000ff2800720c */ /* 0x000fe20003f46270 */
[----:B------:R-:W-:Y:S01]  /*1740*/  @!P5 IMAD.IADD R34, R34, 0x1, -R7 ;  /* 0x000000012222d824 */ /* 0x000fe200078e0a07 */
[----:B------:R-:W-:Y:S01]  /*1750*/  IABS R38, R9 ;  /* 0x0000000900267213 */ /* 0x000fe20000000000 */
[----:B------:R-:W-:Y:S01]  /*1760*/  @!P0 IMAD.MOV R28, RZ, RZ, -R28 ;  /* 0x000000ffff1c8224 */ /* 0x000fe200078e0a1c */
[----:B------:R-:W-:-:S02]  /*1770*/  LOP3.LUT R11, R10, 0x1c, RZ, 0xfc, !PT ;  /* 0x0000001c0a0b7812 */ /* 0x000fc400078efcff */
[----:B------:R-:W-:Y:S02]  /*1780*/  ISETP.GT.U32.AND P0, PT, R7, R34, PT ;  /* 0x000000220700720c */ /* 0x000fe40003f04070 */
[----:B------:R-:W-:Y:S01]  /*1790*/  ISETP.GE.AND P5, PT, R9, RZ, PT ;  /* 0x000000ff0900720c */ /* 0x000fe20003fa6270 */
[--C-:B------:R-:W-:Y:S01]  /*17a0*/  @!P3 IMAD.IADD R32, R32, 0x1, -R7.reuse ;  /* 0x000000012020b824 */ /* 0x100fe200078e0a07 */
[----:B------:R-:W-:Y:S01]  /*17b0*/  IABS R40, R11 ;  /* 0x0000000b00287213 */ /* 0x000fe20000000000 */
[----:B------:R-:W-:Y:S01]  /*17c0*/  IMAD.HI.U32 R9, R8, R38, RZ ;  /* 0x0000002608097227 */ /* 0x000fe200078e00ff */
[----:B------:R-:W-:Y:S02]  /*17d0*/  ISETP.GE.AND P3, PT, R13, RZ, PT ;  /* 0x000000ff0d00720c */ /* 0x000fe40003f66270 */
[----:B------:R-:W-:Y:S01]  /*17e0*/  LOP3.LUT R13, R10, 0x1e, RZ, 0xfc, !PT ;  /* 0x0000001e0a0d7812 */ /* 0x000fe200078efcff */
[----:B------:R-:W-:Y:S01]  /*17f0*/  @!P4 IMAD.IADD R36, R36, 0x1, -R7 ;  /* 0x000000012424c824 */ /* 0x000fe200078e0a07 */
[----:B------:R-:W-:Y:S01]  /*1800*/  LOP3.LUT R27, R27, 0x3, RZ, 0xc0, !PT ;  /* 0x000000031b1b7812 */ /* 0x000fe200078ec0ff */
[----:B------:R-:W-:Y:S01]  /*1810*/  @!P2 IMAD.MOV R32, RZ, RZ, -R32 ;  /* 0x000000ffff20a224 */ /* 0x000fe200078e0a20 */
[----:B------:R-:W-:Y:S01]  /*1820*/  ISETP.GE.AND P2, PT, R11, RZ, PT ;  /* 0x000000ff0b00720c */ /* 0x000fe20003f46270 */
[----:B------:R-:W-:Y:S01]  /*1830*/  IMAD.MOV R9, RZ, RZ, -R9 ;  /* 0x000000ffff097224 */ /* 0x000fe200078e0a09 */
[----:B------:R-:W-:Y:S01]  /*1840*/  ISETP.GT.U32.AND P4, PT, R7, R36, PT ;  /* 0x000000240700720c */ /* 0x000fe20003f84070 */
[----:B------:R-:W-:Y:S01]  /*1850*/  IMAD.HI.U32 R11, R8, R40, RZ ;  /* 0x00000028080b7227 */ /* 0x000fe200078e00ff */
[----:B------:R-:W-:-:S02]  /*1860*/  IABS R42, R13 ;  /* 0x0000000d002a7213 */ /* 0x000fc40000000000 */
[----:B------:R-:W-:Y:S01]  /*1870*/  IADD3 R15, PT, PT, R17, R72, R15 ;  /* 0x00000048110f7210 */ /* 0x000fe20007ffe00f */
[----:B------:R-:W-:Y:S01]  /*1880*/  @!P0 IMAD.IADD R34, R34, 0x1, -R7 ;  /* 0x0000000122228824 */ /* 0x000fe200078e0a07 */
[----:B------:R-:W-:Y:S01]  /*1890*/  ISETP.GE.AND P0, PT, R13, RZ, PT ;  /* 0x000000ff0d00720c */ /* 0x000fe20003f06270 */
[----:B------:R-:W-:Y:S01]  /*18a0*/  IMAD R38, R7, R9, R38 ;  /* 0x0000000907267224 */ /* 0x000fe200078e0226 */
[----:B------:R-:W-:Y:S01]  /*18b0*/  IADD3 R23, PT, PT, R27, R80, R23 ;  /* 0x000000501b177210 */ /* 0x000fe20007ffe017 */
[----:B------:R-:W-:Y:S01]  /*18c0*/  IMAD.MOV R11, RZ, RZ, -R11 ;  /* 0x000000ffff0b7224 */ /* 0x000fe200078e0a0b */
[----:B------:R-:W-:Y:S01]  /*18d0*/  LOP3.LUT R72, R19, 0xf00, RZ, 0xe2, !PT ;  /* 0x00000f0013487812 */ /* 0x000fe200078ee2ff */
[----:B------:R-:W-:Y:S01]  /*18e0*/  @!P6 IMAD.MOV R34, RZ, RZ, -R34 ;  /* 0x000000ffff22e224 */ /* 0x000fe200078e0a22 */
[----:B------:R-:W-:Y:S01]  /*18f0*/  ISETP.GT.U32.AND P6, PT, R7, R38, PT ;  /* 0x000000260700720c */ /* 0x000fe20003fc4070 */
[----:B------:R-:W-:-:S04]  /*1900*/  IMAD.HI.U32 R13, R8, R42, RZ ;  /* 0x0000002a080d7227 */ /* 0x000fc800078e00ff */
[C---:B------:R-:W-:Y:S02]  /*1910*/  IMAD R40, R7.reuse, R11, R40 ;  /* 0x0000000b07287224 */ /* 0x040fe400078e0228 */
[----:B------:R-:W-:Y:S02]  /*1920*/  IMAD.MOV R13, RZ, RZ, -R13 ;  /* 0x000000ffff0d7224 */ /* 0x000fe400078e0a0d */
[--C-:B------:R-:W-:Y:S01]  /*1930*/  @!P4 IMAD.IADD R36, R36, 0x1, -R7.reuse ;  /* 0x000000012424c824 */ /* 0x100fe200078e0a07 */
[C---:B------:R-:W-:Y:S01]  /*1940*/  ISETP.GT.U32.AND P4, PT, R7.reuse, R40, PT ;  /* 0x000000280700720c */ /* 0x040fe20003f84070 */
[C---:B------:R-:W-:Y:S01]  /*1950*/  IMAD R42, R7.reuse, R13, R42 ;  /* 0x0000000d072a7224 */ /* 0x040fe200078e022a */
[----:B------:R-:W-:Y:S01]  /*1960*/  LOP3.LUT R13, R10, 0x22, RZ, 0xfc, !PT ;  /* 0x000000220a0d7812 */ /* 0x000fe200078efcff */
[----:B------:R-:W-:Y:S02]  /*1970*/  @!P6 IMAD.IADD R38, R38, 0x1, -R7 ;  /* 0x000000012626e824 */ /* 0x000fe400078e0a07 */
[----:B------:R-:W-:Y:S01]  /*1980*/  IMAD.HI.U32 R9, R8, R44, RZ ;  /* 0x0000002c08097227 */ /* 0x000fe200078e00ff */
[----:B------:R-:W-:-:S02]  /*1990*/  ISETP.GT.U32.AND P6, PT, R7, R42, PT ;  /* 0x0000002a0700720c */ /* 0x000fc40003fc4070 */
[----:B------:R-:W-:Y:S01]  /*19a0*/  IABS R46, R13 ;  /* 0x0000000d002e7213 */ /* 0x000fe20000000000 */
[----:B------:R-:W-:Y:S02]  /*19b0*/  IMAD.MOV R9, RZ, RZ, -R9 ;  /* 0x000000ffff097224 */ /* 0x000fe400078e0a09 */
[----:B------:R-:W-:-:S04]  /*19c0*/  IMAD.HI.U32 R11, R8, R48, RZ ;  /* 0x00000030080b7227 */ /* 0x000fc800078e00ff */
[----:B------:R-:W-:Y:S01]  /*19d0*/  @!P4 IMAD.IADD R40, R40, 0x1, -R7 ;  /* 0x000000012828c824 */ /* 0x000fe200078e0a07 */
[C---:B------:R-:W-:Y:S01]  /*19e0*/  ISETP.GT.U32.AND P4, PT, R7.reuse, R38, PT ;  /* 0x000000260700720c */ /* 0x040fe20003f84070 */
[----:B------:R-:W-:Y:S02]  /*19f0*/  IMAD R44, R7, R9, R44 ;  /* 0x00000009072c7224 */ /* 0x000fe400078e022c */
[----:B------:R-:W-:-:S04]  /*1a00*/  IMAD.HI.U32 R9, R8, R46, RZ ;  /* 0x0000002e08097227 */ /* 0x000fc800078e00ff */
[----:B------:R-:W-:Y:S01]  /*1a10*/  @!P6 IMAD.IADD R42, R42, 0x1, -R7 ;  /* 0x000000012a2ae824 */ /* 0x000fe200078e0a07 */
[C---:B------:R-:W-:Y:S01]  /*1a20*/  ISETP.GT.U32.AND P6, PT, R7.reuse, R40, PT ;  /* 0x000000280700720c */ /* 0x040fe20003fc4070 */
[----:B------:R-:W-:Y:S02]  /*1a30*/  IMAD.MOV R9, RZ, RZ, -R9 ;  /* 0x000000ffff097224 */ /* 0x000fe400078e0a09 */
[----:B------:R-:W-:Y:S02]  /*1a40*/  IMAD.MOV R11, RZ, RZ, -R11 ;  /* 0x000000ffff0b7224 */ /* 0x000fe400078e0a0b */
[C---:B------:R-:W-:Y:S02]  /*1a50*/  IMAD R46, R7.reuse, R9, R46 ;  /* 0x00000009072e7224 */ /* 0x040fe400078e022e */
[----:B------:R-:W-:Y:S01]  /*1a60*/  @!P4 IMAD.IADD R38, R38, 0x1, -R7 ;  /* 0x000000012626c824 */ /* 0x000fe200078e0a07 */
[C---:B------:R-:W-:Y:S01]  /*1a70*/  ISETP.GT.U32.AND P4, PT, R7.reuse, R44, PT ;  /* 0x0000002c0700720c */ /* 0x040fe20003f84070 */
[----:B------:R-:W-:-:S02]  /*1a80*/  IMAD R48, R7, R11, R48 ;  /* 0x0000000b07307224 */ /* 0x000fc400078e0230 */
[----:B------:R-:W-:Y:S01]  /*1a90*/  @!P5 IMAD.MOV R38, RZ, RZ, -R38 ;  /* 0x000000ffff26d224 */ /* 0x000fe200078e0a26 */
[----:B------:R-:W-:Y:S01]  /*1aa0*/  ISETP.GT.U32.AND P5, PT, R7, R46, PT ;  /* 0x0000002e0700720c */ /* 0x000fe20003fa4070 */
[----:B------:R-:W-:-:S04]  /*1ab0*/  IMAD.HI.U32 R9, R8, R50, RZ ;  /* 0x0000003208097227 */ /* 0x000fc800078e00ff */
[----:B------:R-:W-:Y:S01]  /*1ac0*/  @!P6 IMAD.IADD R40, R40, 0x1, -R7 ;  /* 0x000000012828e824 */ /* 0x000fe200078e0a07 */
[C---:B------:R-:W-:Y:S01]  /*1ad0*/  ISETP.GT.U32.AND P6, PT, R7.reuse, R48, PT ;  /* 0x000000300700720c */ /* 0x040fe20003fc4070 */
[----:B------:R-:W-:Y:S02]  /*1ae0*/  IMAD.MOV R9, RZ, RZ, -R9 ;  /* 0x000000ffff097224 */ /* 0x000fe400078e0a09 */
[----:B------:R-:W-:Y:S01]  /*1af0*/  @!P3 IMAD.MOV R36, RZ, RZ, -R36 ;  /* 0x000000ffff24b224 */ /* 0x000fe200078e0a24 */
[C---:B------:R-:W-:Y:S01]  /*1b00*/  ISETP.GT.U32.AND P3, PT, R7.reuse, R42, PT ;  /* 0x0000002a0700720c */ /* 0x040fe20003f64070 */
[----:B------:R-:W-:Y:S02]  /*1b10*/  IMAD R50, R7, R9, R50 ;  /* 0x0000000907327224 */ /* 0x000fe400078e0232 */
[----:B------:R-:W-:Y:S01]  /*1b20*/  @!P4 IMAD.IADD R44, R44, 0x1, -R7 ;  /* 0x000000012c2cc824 */ /* 0x000fe200078e0a07 */
[----:B------:R-:W-:Y:S01]  /*1b30*/  ISETP.GE.AND P4, PT, R31, RZ, PT ;  /* 0x000000ff1f00720c */ /* 0x000fe20003f86270 */
[----:B------:R-:W-:Y:S01]  /*1b40*/  IMAD.HI.U32 R9, R8, R52, RZ ;  /* 0x0000003408097227 */ /* 0x000fe200078e00ff */
[----:B------:R-:W-:-:S03]  /*1b50*/  IABS R31, R49 ;  /* 0x00000031001f7213 */ /* 0x000fc60000000000 */
[----:B------:R-:W-:Y:S01]  /*1b60*/  @!P5 IMAD.IADD R46, R46, 0x1, -R7 ;  /* 0x000000012e2ed824 */ /* 0x000fe200078e0a07 */
[----:B------:R-:W-:Y:S01]  /*1b70*/  ISETP.GT.U32.AND P5, PT, R7, R44, PT ;  /* 0x0000002c0700720c */ /* 0x000fe20003fa4070 */
[----:B------:R-:W-:Y:S02]  /*1b80*/  IMAD.MOV R11, RZ, RZ, -R9 ;  /* 0x000000ffff0b7224 */ /* 0x000fe400078e0a09 */
[----:B------:R-:W-:-:S04]  /*1b90*/  IMAD.HI.U32 R9, R8, R54, RZ ;  /* 0x0000003608097227 */ /* 0x000fc800078e00ff */
[----:B------:R-:W-:Y:S01]  /*1ba0*/  @!P6 IMAD.IADD R48, R48, 0x1, -R7 ;  /* 0x000000013030e824 */ /* 0x000fe200078e0a07 */
[C---:B------:R-:W-:Y:S01]  /*1bb0*/  ISETP.GT.U32.AND P6, PT, R7.reuse, R46, PT ;  /* 0x0000002e0700720c */ /* 0x040fe20003fc4070 */
[C---:B------:R-:W-:Y:S02]  /*1bc0*/  IMAD R52, R7.reuse, R11, R52 ;  /* 0x0000000b07347224 */ /* 0x040fe400078e0234 */
[----:B------:R-:W-:Y:S02]  /*1bd0*/  IMAD.MOV R11, RZ, RZ, -R9 ;  /* 0x000000ffff0b7224 */ /* 0x000fe400078e0a09 */
[--C-:B------:R-:W-:Y:S01]  /*1be0*/  @!P3 IMAD.IADD R42, R42, 0x1, -R7.reuse ;  /* 0x000000012a2ab824 */ /* 0x100fe200078e0a07 */
[C---:B------:R-:W-:Y:S01]  /*1bf0*/  ISETP.GT.U32.AND P3, PT, R7.reuse, R50, PT ;  /* 0x000000320700720c */ /* 0x040fe20003f64070 */
[----:B------:R-:W-:Y:S02]  /*1c00*/  IMAD R54, R7, R11, R54 ;  /* 0x0000000b07367224 */ /* 0x000fe400078e0236 */
[----:B------:R-:W-:-:S02]  /*1c10*/  @!P5 IMAD.IADD R44, R44, 0x1, -R7 ;  /* 0x000000012c2cd824 */ /* 0x000fc400078e0a07 */
[----:B------:R-:W-:Y:S01]  /*1c20*/  IMAD.HI.U32 R9, R8, R56, RZ ;  /* 0x0000003808097227 */ /* 0x000fe200078e00ff */
[----:B------:R-:W-:-:S03]  /*1c30*/  ISETP.GT.U32.AND P5, PT, R7, R54, PT ;  /* 0x000000360700720c */ /* 0x000fc60003fa4070 */
[--C-:B------:R-:W-:Y:S01]  /*1c40*/  @!P6 IMAD.IADD R46, R46, 0x1, -R7.reuse ;  /* 0x000000012e2ee824 */ /* 0x100fe200078e0a07 */
[----:B------:R-:W-:Y:S01]  /*1c50*/  ISETP.GE.AND P6, PT, R13, RZ, PT ;  /* 0x000000ff0d00720c */ /* 0x000fe20003fc6270 */
[----:B------:R-:W-:Y:S01]  /*1c60*/  @!P2 IMAD.MOV R40, RZ, RZ, -R40 ;  /* 0x000000ffff28a224 */ /* 0x000fe200078e0a28 */
[----:B------:R-:W-:Y:S01]  /*1c70*/  IABS R13, R47 ;  /* 0x0000002f000d7213 */ /* 0x000fe20000000000 */
[----:B------:R-:W-:Y:S01]  /*1c80*/  @!P3 IMAD.IADD R50, R50, 0x1, -R7 ;  /* 0x000000013232b824 */ /* 0x000fe200078e0a07 */
[C---:B------:R-:W-:Y:S01]  /*1c90*/  ISETP.GT.U32.AND P3, PT, R7.reuse, R48, PT ;  /* 0x000000300700720c */ /* 0x040fe20003f64070 */
[----:B------:R-:W-:Y:S02]  /*1ca0*/  IMAD.MOV R9, RZ, RZ, -R9 ;  /* 0x000000ffff097224 */ /* 0x000fe400078e0a09 */
[----:B------:R-:W-:Y:S01]  /*1cb0*/  @!P0 IMAD.MOV R42, RZ, RZ, -R42 ;  /* 0x000000ffff2a8224 */ /* 0x000fe200078e0a2a */
[C---:B------:R-:W-:Y:S01]  /*1cc0*/  ISETP.GT.U32.AND P2, PT, R7.reuse, R50, PT ;  /* 0x000000320700720c */ /* 0x040fe20003f44070 */
[----:B------:R-:W-:Y:S01]  /*1cd0*/  @!P5 IMAD.IADD R54, R54, 0x1, -R7 ;  /* 0x000000013636d824 */ /* 0x000fe200078e0a07 */
[C---:B------:R-:W-:Y:S01]  /*1ce0*/  ISETP.GT.U32.AND P0, PT, R7.reuse, R52, PT ;  /* 0x000000340700720c */ /* 0x040fe20003f04070 */
[----:B------:R-:W-:-:S02]  /*1cf0*/  IMAD R56, R7, R9, R56 ;  /* 0x0000000907387224 */ /* 0x000fc400078e0238 */
[----:B------:R-:W-:Y:S01]  /*1d00*/  @!P6 IMAD.MOV R46, RZ, RZ, -R46 ;  /* 0x000000ffff2ee224 */ /* 0x000fe200078e0a2e */
[----:B------:R-:W-:Y:S01]  /*1d10*/  ISETP.GT.U32.AND P6, PT, R7, R54, PT ;  /* 0x000000360700720c */ /* 0x000fe20003fc4070 */
[----:B------:R-:W-:-:S04]  /*1d20*/  IMAD.HI.U32 R9, R8, R58, RZ ;  /* 0x0000003a08097227 */ /* 0x000fc800078e00ff */
[----:B------:R-:W-:Y:S01]  /*1d30*/  @!P4 IMAD.MOV R44, RZ, RZ, -R44 ;  /* 0x000000ffff2cc224 */ /* 0x000fe200078e0a2c */
[----:B------:R-:W-:Y:S01]  /*1d40*/  ISETP.GE.AND P4, PT, R37, RZ, PT ;  /* 0x000000ff2500720c */ /* 0x000fe20003f86270 */
[----:B------:R-:W-:Y:S01]  /*1d50*/  IMAD.MOV R9, RZ, RZ, -R9 ;  /* 0x000000ffff097224 */ /* 0x000fe200078e0a09 */
[----:B------:R-:W-:Y:S01]  /*1d60*/  LOP3.LUT R37, R10, 0x30, RZ, 0xfc, !PT ;  /* 0x000000300a257812 */ /* 0x000fe200078efcff */
[--C-:B------:R-:W-:Y:S01]  /*1d70*/  @!P2 IMAD.IADD R50, R50, 0x1, -R7.reuse ;  /* 0x000000013232a824 */ /* 0x100fe200078e0a07 */
[C---:B------:R-:W-:Y:S01]  /*1d80*/  ISETP.GT.U32.AND P2, PT, R7.reuse, R56, PT ;  /* 0x000000380700720c */ /* 0x040fe20003f44070 */
[C---:B------:R-:W-:Y:S01]  /*1d90*/  IMAD R58, R7.reuse, R9, R58 ;  /* 0x00000009073a7224 */ /* 0x040fe200078e023a */
[----:B------:R-:W-:Y:S01]  /*1da0*/  IABS R60, R37 ;  /* 0x00000025003c7213 */ /* 0x000fe20000000000 */
[--C-:B------:R-:W-:Y:S02]  /*1db0*/  @!P6 IMAD.IADD R54, R54, 0x1, -R7.reuse ;  /* 0x000000013636e824 */ /* 0x100fe400078e0a07 */
[----:B------:R-:W-:Y:S01]  /*1dc0*/  @!P0 IMAD.IADD R52, R52, 0x1, -R7 ;  /* 0x0000000134348824 */ /* 0x000fe200078e0a07 */
[----:B------:R-:W-:Y:S01]  /*1dd0*/  ISETP.GT.U32.AND P6, PT, R7, R58, PT ;  /* 0x0000003a0700720c */ /* 0x000fe20003fc4070 */
[----:B------:R-:W-:Y:S01]  /*1de0*/  IMAD.HI.U32 R9, R8, R60, RZ ;  /* 0x0000003c08097227 */ /* 0x000fe200078e00ff */
[----:B------:R-:W-:-:S02]  /*1df0*/  ISETP.GE.AND P0, PT, R35, RZ, PT ;  /* 0x000000ff2300720c */ /* 0x000fc40003f06270 */
[C---:B------:R-:W-:Y:S01]  /*1e00*/  ISETP.GT.U32.AND P5, PT, R7.reuse, R52, PT ;  /* 0x000000340700720c */ /* 0x040fe20003fa4070 */
[----:B------:R-:W-:Y:S01]  /*1e10*/  IMAD.MOV R11, RZ, RZ, -R9 ;  /* 0x000000ffff0b7224 */ /* 0x000fe200078e0a09 */
[----:B------:R-:W-:Y:S01]  /*1e20*/  LOP3.LUT R35, R10, 0x3e, RZ, 0xfc, !PT ;  /* 0x0000003e0a237812 */ /* 0x000fe200078efcff */
[----:B------:R-:W-:Y:S02]  /*1e30*/  @!P2 IMAD.IADD R56, R56, 0x1, -R7 ;  /* 0x000000013838a824 */ /* 0x000fe400078e0a07 */
[C---:B------:R-:W-:Y:S02]  /*1e40*/  IMAD R60, R7.reuse, R11, R60 ;  /* 0x0000000b073c7224 */ /* 0x040fe400078e023c */
[----:B------:R-:W-:Y:S01]  /*1e50*/  IMAD.HI.U32 R9, R8, R62, RZ ;  /* 0x0000003e08097227 */ /* 0x000fe200078e00ff */
[----:B------:R-:W-:-:S03]  /*1e60*/  ISETP.GT.U32.AND P2, PT, R7, R56, PT ;  /* 0x000000380700720c */ /* 0x000fc60003f44070 */
[--C-:B------:R-:W-:Y:S01]  /*1e70*/  @!P6 IMAD.IADD R58, R58, 0x1, -R7.reuse ;  /* 0x000000013a3ae824 */ /* 0x100fe200078e0a07 */
[----:B------:R-:W-:Y:S01]  /*1e80*/  ISETP.GT.U32.AND P6, PT, R7, R60, PT ;  /* 0x0000003c0700720c */ /* 0x000fe20003fc4070 */
[----:B------:R-:W-:Y:S01]  /*1e90*/  @!P5 IMAD.IADD R52, R52, 0x1, -R7 ;  /* 0x000000013434d824 */ /* 0x000fe200078e0a07 */
[----:B------:R-:W-:Y:S01]  /*1ea0*/  ISETP.GE.AND P5, PT, R39, RZ, PT ;  /* 0x000000ff2700720c */ /* 0x000fe20003fa6270 */
[----:B------:R-:W-:Y:S01]  /*1eb0*/  IMAD.MOV R11, RZ, RZ, -R9 ;  /* 0x000000ffff0b7224 */ /* 0x000fe200078e0a09 */
[----:B------:R-:W-:Y:S01]  /*1ec0*/  LOP3.LUT R39, R10, 0x34, RZ, 0xfc, !PT ;  /* 0x000000340a277812 */ /* 0x000fe200078efcff */
[--C-:B------:R-:W-:Y:S01]  /*1ed0*/  @!P3 IMAD.IADD R48, R48, 0x1, -R7.reuse ;  /* 0x000000013030b824 */ /* 0x100fe200078e0a07 */
[----:B------:R-:W-:Y:S01]  /*1ee0*/  ISETP.GE.AND P3, PT, R33, RZ, PT ;  /* 0x000000ff2100720c */ /* 0x000fe20003f66270 */
[----:B------:R-:W-:Y:S01]  /*1ef0*/  IMAD R62, R7, R11, R62 ;  /* 0x0000000b073e7224 */ /* 0x000fe200078e023e */
[----:B------:R-:W-:Y:S01]  /*1f00*/  IABS R64, R39 ;  /* 0x0000002700407213 */ /* 0x000fe20000000000 */
[--C-:B------:R-:W-:Y:S01]  /*1f10*/  @!P2 IMAD.IADD R56, R56, 0x1, -R7.reuse ;  /* 0x000000013838a824 */ /* 0x100fe200078e0a07 */
[----:B------:R-:W-:Y:S01]  /*1f20*/  ISETP.GE.AND P2, PT, R41, RZ, PT ;  /* 0x000000ff2900720c */ /* 0x000fe20003f46270 */
[----:B------:R-:W-:Y:S01]  /*1f30*/  @!P0 IMAD.MOV R50, RZ, RZ, -R50 ;  /* 0x000000ffff328224 */ /* 0x000fe200078e0a32 */
[----:B------:R-:W-:Y:S01]  /*1f40*/  LOP3.LUT R41, R10, 0x36, RZ, 0xfc, !PT ;  /* 0x000000360a297812 */ /* 0x000fe200078efcff */
[----:B------:R-:W-:Y:S01]  /*1f50*/  @!P6 IMAD.IADD R60, R60, 0x1, -R7 ;  /* 0x000000013c3ce824 */ /* 0x000fe200078e0a07 */
[----:B------:R-:W-:Y:S01]  /*1f60*/  ISETP.GT.U32.AND P6, PT, R7, R62, PT ;  /* 0x0000003e0700720c */ /* 0x000fe20003fc4070 */
[----:B------:R-:W-:Y:S01]  /*1f70*/  IMAD.HI.U32 R9, R8, R64, RZ ;  /* 0x0000004008097227 */ /* 0x000fe200078e00ff */
[----:B------:R-:W-:-:S02]  /*1f80*/  IABS R66, R41 ;  /* 0x0000002900427213 */ /* 0x000fc40000000000 */
[----:B------:R-:W-:Y:S01]  /*1f90*/  IABS R33, R51 ;  /* 0x0000003300217213 */ /* 0x000fe20000000000 */
[----:B------:R-:W-:Y:S01]  /*1fa0*/  IMAD.MOV R11, RZ, RZ, -R9 ;  /* 0x000000ffff0b7224 */ /* 0x000fe200078e0a09 */
[----:B------:R-:W-:Y:S01]  /*1fb0*/  ISETP.GT.U32.AND P0, PT, R7, R60, PT ;  /* 0x0000003c0700720c */ /* 0x000fe20003f04070 */
[----:B------:R-:W-:-:S04]  /*1fc0*/  IMAD.HI.U32 R9, R8, R66, RZ ;  /* 0x0000004208097227 */ /* 0x000fc800078e00ff */
[C---:B------:R-:W-:Y:S02]  /*1fd0*/  IMAD R64, R7.reuse, R11, R64 ;  /* 0x0000000b07407224 */ /* 0x040fe400078e0240 */
[----:B------:R-:W-:Y:S02]  /*1fe0*/  @!P6 IMAD.IADD R62, R62, 0x1, -R7 ;  /* 0x000000013e3ee824 */ /* 0x000fe400078e0a07 */
[----:B------:R-:W-:Y:S01]  /*1ff0*/  IMAD.MOV R9, RZ, RZ, -R9 ;  /* 0x000000ffff097224 */ /* 0x000fe200078e0a09 */
[----:B------:R-:W-:Y:S01]  /*2000*/  ISETP.GT.U32.AND P6, PT, R7, R64, PT ;  /* 0x000000400700720c */ /* 0x000fe20003fc4070 */
[----:B------:R-:W-:-:S04]  /*2010*/  IMAD.HI.U32 R11, R8, R31, RZ ;  /* 0x0000001f080b7227 */ /* 0x000fc800078e00ff */
[----:B------:R-:W-:Y:S02]  /*2020*/  IMAD R66, R7, R9, R66 ;  /* 0x0000000907427224 */ /* 0x000fe400078e0242 */
[----:B------:R-:W-:-:S04]  /*2030*/  IMAD.HI.U32 R9, R8, R13, RZ ;  /* 0x0000000d08097227 */ /* 0x000fc800078e00ff */
[----:B------:R-:W-:-:S04]  /*2040*/  IMAD.HI.U32 R10, R8, R33, RZ ;  /* 0x00000021080a7227 */ /* 0x000fc800078e00ff */
[----:B------:R-:W-:Y:S01]  /*2050*/  @!P3 IMAD.MOV R48, RZ, RZ, -R48 ;  /* 0x000000ffff30b224 */ /* 0x000fe200078e0a30 */
[C---:B------:R-:W-:Y:S01]  /*2060*/  ISETP.GT.U32.AND P3, PT, R7.reuse, R58, PT ;  /* 0x0000003a0700720c */ /* 0x040fe20003f64070 */
[----:B------:R-:W-:Y:S02]  /*2070*/  IMAD.MOV R68, RZ, RZ, -R9 ;  /* 0x000000ffff447224 */ /* 0x000fe400078e0a09 */
[----:B------:R-:W-:Y:S01]  /*2080*/  IMAD.MOV R70, RZ, RZ, -R11 ;  /* 0x000000ffff467224 */ /* 0x000fe200078e0a0b */
[----:B------:R-:W-:Y:S01]  /*2090*/  IABS R11, R35 ;  /* 0x00000023000b7213 */ /* 0x000fe20000000000 */
[----:B------:R-:W-:Y:S02]  /*20a0*/  IMAD.MOV R88, RZ, RZ, -R10 ;  /* 0x000000ffff587224 */ /* 0x000fe400078e0a0a */
[C---:B------:R-:W-:Y:S02]  /*20b0*/  IMAD R10, R7.reuse, R68, R13 ;  /* 0x00000044070a7224 */ /* 0x040fe400078e020d */
[----:B------:R-:W-:Y:S01]  /*20c0*/  @!P6 IMAD.IADD R64, R64, 0x1, -R7 ;  /* 0x000000014040e824 */ /* 0x000fe200078e0a07 */
[C---:B------:R-:W-:Y:S01]  /*20d0*/  ISETP.GT.U32.AND P6, PT, R7.reuse, R62, PT ;  /* 0x0000003e0700720c */ /* 0x040fe20003fc4070 */
[----:B------:R-:W-:Y:S01]  /*20e0*/  @!P5 IMAD.MOV R54, RZ, RZ, -R54 ;  /* 0x000000ffff36d224 */ /* 0x000fe200078e0a36 */
[C---:B------:R-:W-:Y:S01]  /*20f0*/  ISETP.GT.U32.AND P5, PT, R7.reuse, R66, PT ;  /* 0x000000420700720c */ /* 0x040fe20003fa4070 */
[----:B------:R-:W-:Y:S01]  /*2100*/  IMAD.HI.U32 R8, R8, R11, RZ ;  /* 0x0000000b08087227 */ /* 0x000fe200078e00ff */
[----:B------:R-:W0:Y:S03]  /*2110*/  LDS R13, [UR9] ;  /* 0x00000009ff0d7984 */ /* 0x000e260008000800 */
[----:B------:R-:W-:Y:S01]  /*2120*/  @!P4 IMAD.MOV R52, RZ, RZ, -R52 ;  /* 0x000000ffff34c224 */ /* 0x000fe200078e0a34 */
[C---:B------:R-:W-:Y:S01]  /*2130*/  ISETP.GT.U32.AND P4, PT, R7.reuse, R64, PT ;  /* 0x000000400700720c */ /* 0x040fe20003f84070 */
[----:B------:R-:W-:Y:S01]  /*2140*/  @!P2 IMAD.MOV R56, RZ, RZ, -R56 ;  /* 0x000000ffff38a224 */ /* 0x000fe200078e0a38 */
[C---:B------:R-:W-:Y:S01]  /*2150*/  ISETP.GT.U32.AND P2, PT, R7.reuse, R10, PT ;  /* 0x0000000a0700720c */ /* 0x040fe20003f44070 */
[----:B------:R-:W-:-:S02]  /*2160*/  IMAD R68, R7, R70, R31 ;  /* 0x0000004607447224 */ /* 0x000fc400078e021f */
[----:B------:R-:W-:Y:S02]  /*2170*/  IMAD.MOV R8, RZ, RZ, -R8 ;  /* 0x000000ffff087224 */ /* 0x000fe400078e0a08 */
[----:B------:R-:W-:Y:S01]  /*2180*/  @!P3 IMAD.IADD R58, R58, 0x1, -R7 ;  /* 0x000000013a3ab824 */ /* 0x000fe200078e0a07 */
[C---:B------:R-:W-:Y:S01]  /*2190*/  ISETP.GT.U32.AND P3, PT, R7.reuse, R68, PT ;  /* 0x000000440700720c */ /* 0x040fe20003f64070 */
[C---:B------:R-:W-:Y:S02]  /*21a0*/  IMAD R70, R7.reuse, R88, R33 ;  /* 0x0000005807467224 */ /* 0x040fe400078e0221 */
[C---:B------:R-:W-:Y:S02]  /*21b0*/  IMAD R8, R7.reuse, R8, R11 ;  /* 0x0000000807087224 */ /* 0x040fe400078e020b */
[--C-:B------:R-:W-:Y:S01]  /*21c0*/  @!P6 IMAD.IADD R62, R62, 0x1, -R7.reuse ;  /* 0x000000013e3ee824 */ /* 0x100fe200078e0a07 */
[C---:B------:R-:W-:Y:S01]  /*21d0*/  ISETP.GT.U32.AND P6, PT, R7.reuse, R70, PT ;  /* 0x000000460700720c */ /* 0x040fe20003fc4070 */
[--C-:B------:R-:W-:Y:S01]  /*21e0*/  @!P5 IMAD.IADD R66, R66, 0x1, -R7.reuse ;  /* 0x000000014242d824 */ /* 0x100fe200078e0a07 */
[----:B------:R-:W-:Y:S01]  /*21f0*/  ISETP.GT.U32.AND P5, PT, R7, R8, PT ;  /* 0x000000080700720c */ /* 0x000fe20003fa4070 */
[--C-:B------:R-:W-:Y:S01]  /*2200*/  @!P0 IMAD.IADD R60, R60, 0x1, -R7.reuse ;  /* 0x000000013c3c8824 */ /* 0x100fe200078e0a07 */
[----:B------:R-:W-:Y:S01]  /*2210*/  ISETP.GE.AND P0, PT, R43, RZ, PT ;  /* 0x000000ff2b00720c */ /* 0x000fe20003f06270 */
[--C-:B------:R-:W-:Y:S01]  /*2220*/  @!P4 IMAD.IADD R64, R64, 0x1, -R7.reuse ;  /* 0x000000014040c824 */ /* 0x100fe200078e0a07 */
[----:B------:R-:W-:Y:S01]  /*2230*/  ISETP.GE.AND P4, PT, R37, RZ, PT ;  /* 0x000000ff2500720c */ /* 0x000fe20003f86270 */
[--C-:B------:R-:W-:Y:S01]  /*2240*/  @!P2 IMAD.IADD R10, R10, 0x1, -R7.reuse ;  /* 0x000000010a0aa824 */ /* 0x100fe200078e0a07 */
[----:B------:R-:W-:Y:S01]  /*2250*/  ISETP.GE.AND P2, PT, R45, RZ, PT ;  /* 0x000000ff2d00720c */ /* 0x000fe20003f46270 */
[----:B------:R-:W-:Y:S01]  /*2260*/  @!P3 IMAD.IADD R68, R68, 0x1, -R7 ;  /* 0x000000014444b824 */ /* 0x000fe200078e0a07 */
[----:B------:R-:W-:Y:S01]  /*2270*/  ISETP.GE.AND P3, PT, R39, RZ, PT ;  /* 0x000000ff2700720c */ /* 0x000fe20003f66270 */
[----:B------:R-:W-:-:S02]  /*2280*/  IMAD.SHL.U32 R9, R143, 0x200000, RZ ;  /* 0x002000008f097824 */ /* 0x000fc400078e00ff */
[--C-:B------:R-:W-:Y:S01]  /*2290*/  @!P6 IMAD.IADD R70, R70, 0x1, -R7.reuse ;  /* 0x000000014646e824 */ /* 0x100fe200078e0a07 */
[----:B------:R-:W-:Y:S01]  /*22a0*/  ISETP.GT.U32.AND P6, PT, R7, R68, PT ;  /* 0x000000440700720c */ /* 0x000fe20003fc4070 */
[--C-:B------:R-:W-:Y:S01]  /*22b0*/  @!P5 IMAD.IADD R8, R8, 0x1, -R7.reuse ;  /* 0x000000010808d824 */ /* 0x100fe200078e0a07 */
[----:B------:R-:W-:Y:S01]  /*22c0*/  LOP3.LUT R9, R9, 0x600000, RZ, 0xc0, !PT ;  /* 0x0060000009097812 */ /* 0x000fe200078ec0ff */
[----:B------:R-:W-:Y:S01]  /*22d0*/  @!P0 IMAD.MOV R58, RZ, RZ, -R58 ;  /* 0x000000ffff3a8224 */ /* 0x000fe200078e0a3a */
[C---:B------:R-:W-:Y:S01]  /*22e0*/  ISETP.GT.U32.AND P0, PT, R7.reuse, R66, PT ;  /* 0x000000420700720c */ /* 0x040fe20003f04070 */
[----:B------:R-:W-:Y:S01]  /*22f0*/  @!P4 IMAD.MOV R60, RZ, RZ, -R60 ;  /* 0x000000ffff3cc224 */ /* 0x000fe200078e0a3c */
[C---:B------:R-:W-:Y:S01]  /*2300*/  ISETP.GT.U32.AND P4, PT, R7.reuse, R10, PT ;  /* 0x0000000a0700720c */ /* 0x040fe20003f84070 */
[----:B------:R-:W-:Y:S01]  /*2310*/  @!P2 IMAD.MOV R62, RZ, RZ, -R62 ;  /* 0x000000ffff3ea224 */ /* 0x000fe200078e0a3e */
[C---:B------:R-:W-:Y:S01]  /*2320*/  ISETP.GT.U32.AND P5, PT, R7.reuse, R70, PT ;  /* 0x000000460700720c */ /* 0x040fe20003fa4070 */
[----:B------:R-:W-:Y:S01]  /*2330*/  @!P3 IMAD.MOV R64, RZ, RZ, -R64 ;  /* 0x000000ffff40b224 */ /* 0x000fe200078e0a40 */
[----:B------:R-:W-:Y:S01]  /*2340*/  ISETP.GT.U32.AND P2, PT, R7, R8, PT ;  /* 0x000000080700720c */ /* 0x000fe20003f44070 */
[----:B------:R-:W-:Y:S01]  /*2350*/  IMAD R15, R15, 0x1000, R72 ;  /* 0x000010000f0f7824 */ /* 0x000fe200078e0248 */
[----:B------:R-:W-:Y:S01]  /*2360*/  ISETP.GE.AND P3, PT, R41, RZ, PT ;  /* 0x000000ff2900720c */ /* 0x000fe20003f66270 */
[--C-:B------:R-:W-:Y:S01]  /*2370*/  @!P6 IMAD.IADD R68, R68, 0x1, -R7.reuse ;  /* 0x000000014444e824 */ /* 0x100fe200078e0a07 */
[----:B------:R-:W-:Y:S01]  /*2380*/  R2UR UR10, R9 ;  /* 0x00000000090a72ca */ /* 0x000fe200000e0000 */
[----:B------:R-:W-:Y:S01]  /*2390*/  VIADD R9, R4, 0xffffffe0 ;  /* 0xffffffe004097836 */ /* 0x000fe20000000000 */
[----:B------:R-:W-:Y:S01]  /*23a0*/  BAR.SYNC.DEFER_BLOCKING 0x0 ;  /* 0x0000000000007b1d */ /* 0x000fe20000010000 */
[--C-:B------:R-:W-:Y:S01]  /*23b0*/  @!P0 IMAD.IADD R66, R66, 0x1, -R7.reuse ;  /* 0x0000000142428824 */ /* 0x100fe200078e0a07 */
[----:B------:R-:W-:Y:S01]  /*23c0*/  ISETP.GE.AND P0, PT, R47, RZ, PT ;  /* 0x000000ff2f00720c */ /* 0x000fe20003f06270 */
[--C-:B------:R-:W-:Y:S01]  /*23d0*/  @!P4 IMAD.IADD R10, R10, 0x1, -R7.reuse ;  /* 0x000000010a0ac824 */ /* 0x100fe200078e0a07 */
[----:B------:R-:W-:Y:S01]  /*23e0*/  ISETP.GE.AND P4, PT, R49, RZ, PT ;  /* 0x000000ff3100720c */ /* 0x000fe20003f86270 */
[--C-:B------:R-:W-:Y:S01]  /*23f0*/  @!P5 IMAD.IADD R70, R70, 0x1, -R7.reuse ;  /* 0x000000014646d824 */ /* 0x100fe200078e0a07 */
[----:B------:R-:W-:Y:S01]  /*2400*/  ISETP.GE.AND P6, PT, R51, RZ, PT ;  /* 0x000000ff3300720c */ /* 0x000fe20003fc6270 */
[----:B------:R-:W-:Y:S01]  /*2410*/  @!P2 IMAD.IADD R8, R8, 0x1, -R7 ;  /* 0x000000010808a824 */ /* 0x000fe200078e0a07 */
[----:B------:R-:W-:Y:S01]  /*2420*/  ISETP.GE.U32.AND P2, PT, R9, 0x7fffffa1, PT ;  /* 0x7fffffa10900780c */ /* 0x000fe20003f46070 */
[C---:B------:R-:W-:Y:S01]  /*2430*/  VIADD R7, R4.reuse, 0xfffffffe ;  /* 0xfffffffe04077836 */ /* 0x040fe20000000000 */
[----:B------:R-:W-:Y:S01]  /*2440*/  ISETP.GE.AND P5, PT, R35, RZ, PT ;  /* 0x000000ff2300720c */ /* 0x000fe20003fa6270 */
[----:B------:R-:W-:Y:S01]  /*2450*/  @!P3 IMAD.MOV R66, RZ, RZ, -R66 ;  /* 0x000000ffff42b224 */ /* 0x000fe200078e0a42 */
[----:B0-----:R-:W-:Y:S01]  /*2460*/  R2UR UR8, R13 ;  /* 0x000000000d0872ca */ /* 0x001fe200000e0000 */
[----:B------:R-:W-:Y:S01]  /*2470*/  VIADD R9, R4, 0xfffffff0 ;  /* 0xfffffff004097836 */ /* 0x000fe20000000000 */
[----:B------:R-:W-:Y:S01]  /*2480*/  ISETP.GE.U32.AND P3, PT, R7, 0x7fffffbf, PT ;  /* 0x7fffffbf0700780c */ /* 0x000fe20003f66070 */
[----:B------:R-:W-:Y:S01]  /*2490*/  @!P0 IMAD.MOV R10, RZ, RZ, -R10 ;  /* 0x000000ffff0a8224 */ /* 0x000fe200078e0a0a */
[----:B------:R-:W-:Y:S01]  /*24a0*/  SEL R7, RZ, 0x1, P2 ;  /* 0x00000001ff077807 */ /* 0x000fe20001000000 */
[----:B------:R-:W-:Y:S01]  /*24b0*/  @!P4 IMAD.MOV R68, RZ, RZ, -R68 ;  /* 0x000000ffff44c224 */ /* 0x000fe200078e0a44 */
[----:B------:R-:W-:Y:S01]  /*24c0*/  ISETP.NE.AND P4, PT, R25, RZ, PT ;  /* 0x000000ff1900720c */ /* 0x000fe20003f85270 */
[----:B------:R-:W-:Y:S01]  /*24d0*/  @!P6 IMAD.MOV R70, RZ, RZ, -R70 ;  /* 0x000000ffff46e224 */ /* 0x000fe200078e0a46 */
[----:B------:R-:W-:Y:S01]  /*24e0*/  ISETP.GE.U32.AND P0, PT, R9, 0x7fffffb1, PT ;  /* 0x7fffffb10900780c */ /* 0x000fe20003f06070 */
[----:B------:R-:W-:-:S02]  /*24f0*/  IMAD.IADD R7, R7, 0x1, R86 ;  /* 0x0000000107077824 */ /* 0x000fc400078e0256 */
[----:B------:R-:W-:-:S03]  /*2500*/  @!P5 IMAD.MOV R8, RZ, RZ, -R8 ;  /* 0x000000ffff08d224 */ /* 0x000fc600078e0a08 */
[----:B------:R-:W-:-:S04]  /*2510*/  LOP3.LUT R7, R7, 0x3, RZ, 0xc0, !PT ;  /* 0x0000000307077812 */ /* 0x000fc800078ec0ff */
[----:B------:R-:W-:Y:S02]  /*2520*/  IADD3 R29, PT, PT, R7, R84, R29 ;  /* 0x00000054071d7210 */ /* 0x000fe40007ffe01d */
[----:B------:R-:W-:Y:S02]  /*2530*/  LOP3.LUT R7, RZ, R25, RZ, 0x33, !PT ;  /* 0x00000019ff077212 */ /* 0x000fe400078e33ff */
[----:B------:R-:W-:Y:S02]  /*2540*/  LOP3.LUT R74, R29, 0xf, RZ, 0xc0, !PT ;  /* 0x0000000f1d4a7812 */ /* 0x000fe400078ec0ff */
[C---:B------:R-:W-:Y:S02]  /*2550*/  SEL R135, R7.reuse, R12, !P4 ;  /* 0x0000000c07877207 */ /* 0x040fe40006000000 */
[----:B------:R-:W-:Y:S01]  /*2560*/  SEL R136, R7, R14, !P4 ;  /* 0x0000000e07887207 */ /* 0x000fe20006000000 */
[----:B------:R-:W-:Y:S01]  /*2570*/  IMAD R23, R23, 0x10, R74 ;  /* 0x0000001017177824 */ /* 0x000fe200078e024a */
[----:B------:R-:W-:-:S02]  /*2580*/  SEL R138, R7, R16, !P4 ;  /* 0x00000010078a7207 */ /* 0x000fc40006000000 */
[C---:B------:R-:W-:Y:S02]  /*2590*/  SEL R125, R7.reuse, R18, !P4 ;  /* 0x00000012077d7207 */ /* 0x040fe40006000000 */
[C---:B------:R-:W-:Y:S02]  /*25a0*/  SEL R140, R7.reuse, R20, !P4 ;  /* 0x00000014078c7207 */ /* 0x040fe40006000000 */
[C---:B------:R-:W-:Y:S02]  /*25b0*/  SEL R155, R7.reuse, R22, !P4 ;  /* 0x00000016079b7207 */ /* 0x040fe40006000000 */
[C---:B------:R-:W-:Y:S02]  /*25c0*/  SEL R145, R7.reuse, R24, !P4 ;  /* 0x0000001807917207 */ /* 0x040fe40006000000 */
[C---:B------:R-:W-:Y:S02]  /*25d0*/  SEL R144, R7.reuse, R26, !P4 ;  /* 0x0000001a07907207 */ /* 0x040fe40006000000 */
        /* <DEDUP_REMOVED lines=23> */
[----:B------:R-:W-:Y:S01]  /*2750*/  SEL R132, R7, R8, !P4 ;  /* 0x0000000807847207 */ /* 0x000fe20006000000 */
[----:B------:R-:W-:Y:S01]  /*2760*/  VIADD R7, R4, 0xffffffff ;  /* 0xffffffff04077836 */ /* 0x000fe20000000000 */
[----:B---3--:R-:W-:Y:S06]  /*2770*/  BRA.U UP0, `(.L_x_5) ;  /* 0x0000000100187547 */ /* 0x008fec000b800000 */
[----:B------:R-:W-:Y:S01]  /*2780*/  ELECT P4, URZ, PT ;  /* 0x0000000000ff782f */ /* 0x000fe20003880000 */
[----:B------:R-:W-:Y:S01]  /*2790*/  IMAD.MOV.U32 R5, RZ, RZ, 0x1 ;  /* 0x00000001ff057424 */ /* 0x000fe200078e00ff */
[----:B------:R-:W-:Y:S01]  /*27a0*/  UMOV UR5, 0x40 ;  /* 0x0000004000057882 */ /* 0x000fe20000000000 */
[----:B------:R-:W-:Y:S01]  /*27b0*/  UVIRTCOUNT.DEALLOC.SMPOOL 0x80 ;  /* 0x000000800000784c */ /* 0x000fe20000000000 */
[----:B------:R-:W-:-:S09]  /*27c0*/  ULEA UR5, UR4, UR5, 0x18 ;  /* 0x0000000504057291 */ /* 0x000fd2000f8ec0ff */
[----:B------:R0:W-:Y:S03]  /*27d0*/  @P4 STS.U8 [UR5], R5 ;  /* 0x00000005ff004988 */ /* 0x0001e60008000005 */
.L_x_5:
[----:B------:R-:W-:Y:S01]  /*27e0*/  UIADD3 UR10, UPT, UPT, UR8, UR10, URZ ;  /* 0x0000000a080a7290 */ /* 0x000fe2000fffe0ff */
[----:B------:R-:W-:Y:S01]  /*27f0*/  IMAD.SHL.U32 R114, R115, 0x2, RZ ;  /* 0x0000000273727824 */ /* 0x000fe200078e00ff */
[----:B------:R-:W-:Y:S01]  /*2800*/  VOTEU.ALL UP1, P1 ;  /* 0x0000000000ff7886 */ /* 0x000fe20000820000 */
[----:B------:R-:W-:Y:S01]  /*2810*/  UIADD3 UR6, UPT, UPT, UR9, 0x4000, URZ ;  /* 0x0000400009067890 */ /* 0x000fe2000fffe0ff */
[----:B------:R-:W-:Y:S01]  /*2820*/  ISETP.GE.U32.AND P4, PT, R7, 0x7fffffc0, PT ;  /* 0x7fffffc00700780c */ /* 0x000fe20003f86070 */
[----:B------:R-:W-:Y:S01]  /*2830*/  VOTEU.ALL UP2, P1 ;  /* 0x0000000000ff7886 */ /* 0x000fe20000840000 */
[C---:B------:R-:W-:Y:S01]  /*2840*/  IADD3 R117, P5, PT, R114.reuse, UR12, RZ ;  /* 0x0000000c72757c10 */ /* 0x040fe2000ffbe0ff */
[----:B------:R-:W-:Y:S01]  /*2850*/  VIADD R88, R114, UR12 ;  /* 0x0000000c72587c36 */ /* 0x000fe20008000000 */
[----:B------:R-:W-:-:S04]  /*2860*/  @!UP1 UIADD3 UR4, UPT, UPT, -UR7, 0x100000, URZ ;  /* 0x0010000007049890 */ /* 0x000fc8000fffe1ff */
[----:B------:R-:W-:Y:S02]  /*2870*/  @!UP1 USHF.L.U32 UR5, UR4, 0xb, URZ ;  /* 0x0000000b04059899 */ /* 0x000fe400080006ff */
[----:B------:R-:W-:Y:S01]  /*2880*/  @!UP1 USHF.L.U32 UR4, UR4, 0x1, URZ ;  /* 0x0000000104049899 */ /* 0x000fe200080006ff */
[----:B------:R-:W-:Y:S01]  /*2890*/  STTM.x64 tmem[UR10], RZ ;  /* 0x000000ff000079ed */ /* 0x000fe2000834000a */
[----:B------:R-:W1:Y:S02]  /*28a0*/  FENCE.VIEW.ASYNC.T ;  /* 0x00000000000073c6 */ /* 0x000e640000000200 */
[----:B-1----:R-:W-:Y:S01]  /*28b0*/  BAR.SYNC.DEFER_BLOCKING 0x0 ;  /* 0x0000000000007b1d */ /* 0x002fe20000010000 */
[----:B------:R-:W-:Y:S01]  /*28c0*/  LOP3.LUT R6, R23, 0xff, RZ, 0xc0, !PT ;  /* 0x000000ff17067812 */ /* 0x000fe200078ec0ff */
[C---:B------:R-:W-:Y:S01]  /*28d0*/  IMAD R11, R214.reuse, 0x1e, RZ ;  /* 0x0000001ed60b7824 */ /* 0x040fe200078e02ff */
[----:B------:R-:W-:Y:S02]  /*28e0*/  PRMT R123, RZ, 0x7610, R123 ;  /* 0x00007610ff7b7816 */ /* 0x000fe4000000007b */
[----:B------:R-:W-:Y:S01]  /*28f0*/  LEA.HI.X.SX32 R89, R115, UR13, 0x1, P5 ;  /* 0x0000000d73597c11 */ /* 0x000fe2000a8f0eff */
[----:B------:R-:W-:Y:S01]  /*2900*/  IMAD.IADD R6, R15, 0x1, R6 ;  /* 0x000000010f067824 */ /* 0x000fe200078e0206 */
[----:B------:R-:W1:Y:S02]  /*2910*/  FENCE.VIEW.ASYNC.S ;  /* 0x00000000000073c6 */ /* 0x000e640000000000 */
[----:B-1----:R1:W2:Y:S02]  /*2920*/  @!UP2 SYNCS.EXCH.64 URZ, [UR6], UR4 ;  /* 0x0000000406ffa5b2 */ /* 0x0022a40008000100 */
[----:B--2---:R-:W-:Y:S01]  /*2930*/  BAR.SYNC.DEFER_BLOCKING 0x0 ;  /* 0x0000000000007b1d */ /* 0x004fe20000010000 */
[----:B------:R-:W-:-:S02]  /*2940*/  IMAD.SHL.U32 R100, R214, 0x2, RZ ;  /* 0x00000002d6647824 */ /* 0x000fc400078e00ff */
[----:B0-----:R-:W-:Y:S01]  /*2950*/  IMAD R5, R214, 0xf, RZ ;  /* 0x0000000fd6057824 */ /* 0x001fe200078e02ff */
[----:B------:R-:W-:Y:S01]  /*2960*/  LOP3.LUT R95, R6, 0xffff, RZ, 0xc0, !PT ;  /* 0x0000ffff065f7812 */ /* 0x000fe200078ec0ff */
[----:B------:R-:W-:Y:S01]  /*2970*/  VIADD R7, R4, 0xfffffffd ;  /* 0xfffffffd04077836 */ /* 0x000fe20000000000 */
[----:B------:R-:W-:Y:S02]  /*2980*/  IADD3 R6, P5, PT, R100, R117, RZ ;  /* 0x0000007564067210 */ /* 0x000fe40007fbe0ff */
[----:B------:R-:W-:Y:S01]  /*2990*/  PRMT R122, RZ, 0x7610, R122 ;  /* 0x00007610ff7a7816 */ /* 0x000fe2000000007a */
[----:B------:R-:W-:Y:S01]  /*29a0*/  IMAD R10, R214, 0x22, RZ ;  /* 0x00000022d60a7824 */ /* 0x000fe200078e02ff */
[----:B------:R-:W-:Y:S01]  /*29b0*/  PRMT R91, RZ, 0x7610, R91 ;  /* 0x00007610ff5b7816 */ /* 0x000fe2000000005b */
[----:B------:R-:W-:Y:S01]  /*29c0*/  VIADD R15, R4, 0xfffffffb ;  /* 0xfffffffb040f7836 */ /* 0x000fe20000000000 */
[----:B------:R-:W-:Y:S02]  /*29d0*/  SHF.R.U32.HI R8, RZ, 0xe, R95 ;  /* 0x0000000eff087819 */ /* 0x000fe4000001165f */
[----:B------:R-:W-:Y:S01]  /*29e0*/  PRMT R120, RZ, 0x7610, R120 ;  /* 0x00007610ff787816 */ /* 0x000fe20000000078 */
[C---:B------:R-:W-:Y:S01]  /*29f0*/  IMAD.SHL.U32 R101, R214.reuse, 0x4, RZ ;  /* 0x00000004d6657824 */ /* 0x040fe200078e00ff */
[----:B------:R-:W-:Y:S01]  /*2a00*/  PRMT R87, RZ, 0x7610, R87 ;  /* 0x00007610ff577816 */ /* 0x000fe20000000057 */
[----:B------:R-:W-:Y:S01]  /*2a10*/  IMAD R26, R214, 0x12, RZ ;  /* 0x00000012d61a7824 */ /* 0x000fe200078e02ff */
[----:B------:R-:W-:-:S02]  /*2a20*/  PRMT R85, RZ, 0x7610, R85 ;  /* 0x00007610ff557816 */ /* 0x000fc40000000055 */
[----:B------:R-:W-:Y:S01]  /*2a30*/  PRMT R121, RZ, 0x7610, R121 ;  /* 0x00007610ff797816 */ /* 0x000fe20000000079 */
[C---:B------:R-:W-:Y:S01]  /*2a40*/  IMAD R102, R214.reuse, 0xa, RZ ;  /* 0x0000000ad6667824 */ /* 0x040fe200078e02ff */
[----:B------:R-:W-:Y:S02]  /*2a50*/  PRMT R84, RZ, 0x7610, R84 ;  /* 0x00007610ff547816 */ /* 0x000fe40000000054 */
[----:B------:R-:W-:Y:S01]  /*2a60*/  PRMT R94, RZ, 0x7610, R94 ;  /* 0x00007610ff5e7816 */ /* 0x000fe2000000005e */
[----:B------:R-:W5:Y:S01]  /*2a70*/  @!P4 LDG.E.U16 R123, desc[UR22][R88.64] ;  /* 0x00000016587bc981 */ /* 0x000f62000c1e1500 */
[----:B------:R-:W-:Y:S01]  /*2a80*/  IADD3 R12, P4, PT, R11, R117, RZ ;  /* 0x000000750b0c7210 */ /* 0x000fe20007f9e0ff */
[----:B------:R-:W-:Y:S01]  /*2a90*/  IMAD R27, R214, 0x2a, RZ ;  /* 0x0000002ad61b7824 */ /* 0x000fe200078e02ff */
[----:B------:R-:W-:Y:S01]  /*2aa0*/  PRMT R83, RZ, 0x7610, R83 ;  /* 0x00007610ff537816 */ /* 0x000fe20000000053 */
[----:B------:R-:W-:Y:S01]  /*2ab0*/  VIADD R19, R4, 0xfffffffa ;  /* 0xfffffffa04137836 */ /* 0x000fe20000000000 */
[----:B------:R-:W-:Y:S01]  /*2ac0*/  LEA.HI.X.SX32 R13, R5, R89, 0x1, P4 ;  /* 0x00000059050d7211 */ /* 0x000fe200020f0eff */
[----:B------:R-:W-:Y:S01]  /*2ad0*/  IMAD R17, R214, 0x15, RZ ;  /* 0x00000015d6117824 */ /* 0x000fe200078e02ff */
[----:B------:R-:W-:-:S02]  /*2ae0*/  ISETP.GE.U32.AND P4, PT, R7, 0x7fffffbe, PT ;  /* 0x7fffffbe0700780c */ /* 0x000fc40003f86070 */
[----:B------:R-:W-:Y:S01]  /*2af0*/  PRMT R86, RZ, 0x7610, R86 ;  /* 0x00007610ff567816 */ /* 0x000fe20000000056 */
[C---:B------:R-:W-:Y:S01]  /*2b00*/  IMAD R5, R214.reuse, 0x11, RZ ;  /* 0x00000011d6057824 */ /* 0x040fe200078e02ff */
[----:B------:R-:W-:Y:S01]  /*2b10*/  LEA.HI.X.SX32 R7, R214, R89, 0x1, P5 ;  /* 0x00000059d6077211 */ /* 0x000fe200028f0eff */
[----:B------:R0:W5:Y:S01]  /*2b20*/  @!P0 LDG.E.U16 R91, desc[UR22][R12.64] ;  /* 0x000000160c5b8981 */ /* 0x000162000c1e1500 */
[----:B------:R-:W-:Y:S01]  /*2b30*/  LOP3.LUT P5, RZ, R8, 0x1, RZ, 0xc0, !PT ;  /* 0x0000000108ff7812 */ /* 0x000fe200078ac0ff */
[C---:B------:R-:W-:Y:S02]  /*2b40*/  IMAD R31, R214.reuse, 0x2c, RZ ;  /* 0x0000002cd61f7824 */ /* 0x040fe400078e02ff */
[----:B------:R-:W-:Y:S01]  /*2b50*/  IMAD R103, R214, 0x5, RZ ;  /* 0x00000005d6677824 */ /* 0x000fe200078e02ff */
[----:B------:R2:W5:Y:S01]  /*2b60*/  @!P3 LDG.E.U16 R122, desc[UR22][R6.64] ;  /* 0x00000016067ab981 */ /* 0x000562000c1e1500 */
[-C--:B------:R-:W-:Y:S01]  /*2b70*/  IADD3 R14, P3, PT, R10, R117.reuse, RZ ;  /* 0x000000750a0e7210 */ /* 0x080fe20007f7e0ff */
[C---:B------:R-:W-:Y:S01]  /*2b80*/  IMAD R28, R214.reuse, 0x16, RZ ;  /* 0x00000016d61c7824 */ /* 0x040fe200078e02ff */
[----:B------:R-:W-:-:S02]  /*2b90*/  LEA R8, P0, R214, R117, 0x2 ;  /* 0x00000075d6087211 */ /* 0x000fc400078010ff */
[----:B------:R-:W-:Y:S02]  /*2ba0*/  PRMT R82, RZ, 0x7610, R82 ;  /* 0x00007610ff527816 */ /* 0x000fe40000000052 */
[----:B------:R-:W-:Y:S02]  /*2bb0*/  PRMT R81, RZ, 0x7610, R81 ;  /* 0x00007610ff517816 */ /* 0x000fe40000000051 */
[----:B------:R-:W-:Y:S01]  /*2bc0*/  PRMT R118, RZ, 0x7610, R118 ;  /* 0x00007610ff767816 */ /* 0x000fe20000000076 */
[----:B------:R-:W-:Y:S01]  /*2bd0*/  IMAD R104, R214, 0xc, RZ ;  /* 0x0000000cd6687824 */ /* 0x000fe200078e02ff */
[----:B------:R-:W-:Y:S02]  /*2be0*/  SHF.R.U32.HI R16, RZ, 0xd, R95 ;  /* 0x0000000dff107819 */ /* 0x000fe4000001165f */
[----:B------:R-:W-:Y:S02]  /*2bf0*/  PRMT R80, RZ, 0x7610, R80 ;  /* 0x00007610ff507816 */ /* 0x000fe40000000050 */
[----:B------:R-:W-:-:S02]  /*2c00*/  PRMT R92, RZ, 0x7610, R92 ;  /* 0x00007610ff5c7816 */ /* 0x000fc4000000005c */
[----:B------:R-:W-:Y:S01]  /*2c10*/  PRMT R78, RZ, 0x7610, R78 ;  /* 0x00007610ff4e7816 */ /* 0x000fe2000000004e */
[C---:B------:R-:W-:Y:S01]  /*2c20*/  IMAD R105, R214.reuse, 0x6, RZ ;  /* 0x00000006d6697824 */ /* 0x040fe200078e02ff */
[----:B------:R-:W-:Y:S02]  /*2c30*/  ISETP.GE.U32.AND P6, PT, R15, 0x7fffffbc, PT ;  /* 0x7fffffbc0f00780c */ /* 0x000fe40003fc6070 */
[----:B------:R-:W-:Y:S01]  /*2c40*/  PRMT R79, RZ, 0x7610, R79 ;  /* 0x00007610ff4f7816 */ /* 0x000fe2000000004f */
[C---:B------:R-:W-:Y:S01]  /*2c50*/  IMAD R106, R214.reuse, 0x3, RZ ;  /* 0x00000003d66a7824 */ /* 0x040fe200078e02ff */
[-C--:B------:R-:W-:Y:S02]  /*2c60*/  LEA.HI.X.SX32 R15, R5, R89.reuse, 0x1, P3 ;  /* 0x00000059050f7211 */ /* 0x080fe400018f0eff */
[----:B------:R-:W-:Y:S01]  /*2c70*/  PRMT R99, RZ, 0x7610, R99 ;  /* 0x00007610ff637816 */ /* 0x000fe20000000063 */
[----:B------:R-:W-:Y:S01]  /*2c80*/  IMAD R25, R214, 0x1b, RZ ;  /* 0x0000001bd6197824 */ /* 0x000fe200078e02ff */
[----:B------:R-:W-:Y:S01]  /*2c90*/  LEA.HI.X.SX32 R9, R100, R89, 0x1, P0 ;  /* 0x0000005964097211 */ /* 0x000fe200000f0eff */
[----:B0-----:R-:W-:Y:S01]  /*2ca0*/  VIADD R13, R4, 0xfffffff5 ;  /* 0xfffffff5040d7836 */ /* 0x001fe20000000000 */
[----:B------:R-:W-:Y:S01]  /*2cb0*/  LOP3.LUT P3, RZ, R16, 0x1, RZ, 0xc0, !PT ;  /* 0x0000000110ff7812 */ /* 0x000fe2000786c0ff */
[C---:B------:R-:W-:Y:S01]  /*2cc0*/  IMAD R16, R214.reuse, 0x24, RZ ;  /* 0x00000024d6107824 */ /* 0x040fe200078e02ff */
[CC--:B--2---:R-:W-:Y:S01]  /*2cd0*/  LEA R6, P0, R214.reuse, R117.reuse, 0x3 ;  /* 0x00000075d6067211 */ /* 0x0c4fe200078018ff */
[----:B------:R-:W5:Y:S01]  /*2ce0*/  @!P4 LDG.E.U16 R120, desc[UR22][R8.64] ;  /* 0x000000160878c981 */ /* 0x000f62000c1e1500 */
[----:B------:R-:W-:Y:S01]  /*2cf0*/  PRMT R76, RZ, 0x7610, R76 ;  /* 0x00007610ff4c7816 */ /* 0x000fe2000000004c */
[----:B------:R-:W-:Y:S01]  /*2d00*/  IMAD R107, R214, 0xe, RZ ;  /* 0x0000000ed66b7824 */ /* 0x000fe200078e02ff */
[----:B------:R-:W-:Y:S01]  /*2d10*/  IADD3 R12, P4, PT, R16, R117, RZ ;  /* 0x00000075100c7210 */ /* 0x000fe20007f9e0ff */
[----:B------:R0:W5:Y:S01]  /*2d20*/  @P5 LDG.E.U16 R87, desc[UR22][R14.64] ;  /* 0x000000160e575981 */ /* 0x000162000c1e1500 */
[----:B------:R-:W-:-:S02]  /*2d30*/  LEA.HI.X.SX32 R7, R101, R89, 0x1, P0 ;  /* 0x0000005965077211 */ /* 0x000fc400000f0eff */
[----:B------:R-:W-:Y:S01]  /*2d40*/  PRMT R77, RZ, 0x7610, R77 ;  /* 0x00007610ff4d7816 */ /* 0x000fe2000000004d */
[C---:B------:R-:W-:Y:S01]  /*2d50*/  IMAD R29, R214.reuse, 0x1c, RZ ;  /* 0x0000001cd61d7824 */ /* 0x040fe200078e02ff */
[----:B------:R-:W-:Y:S01]  /*2d60*/  ISETP.GE.U32.AND P0, PT, R13, 0x7fffffb6, PT ;  /* 0x7fffffb60d00780c */ /* 0x000fe20003f06070 */
[----:B------:R-:W-:Y:S01]  /*2d70*/  IMAD R88, R214, 0x14, RZ ;  /* 0x00000014d6587824 */ /* 0x000fe200078e02ff */
[--C-:B------:R-:W-:Y:S01]  /*2d80*/  SHF.R.U32.HI R5, RZ, 0xc, R95.reuse ;  /* 0x0000000cff057819 */ /* 0x100fe2000001165f */
[----:B------:R2:W5:Y:S01]  /*2d90*/  @!P6 LDG.E.U16 R121, desc[UR22][R6.64] ;  /* 0x000000160679e981 */ /* 0x000562000c1e1500 */
[----:B------:R-:W-:Y:S01]  /*2da0*/  LEA.HI.X.SX32 R13, R26, R89, 0x1, P4 ;  /* 0x000000591a0d7211 */ /* 0x000fe200020f0eff */
[C---:B0-----:R-:W-:Y:S01]  /*2db0*/  IMAD R15, R214.reuse, 0x26, RZ ;  /* 0x00000026d60f7824 */ /* 0x041fe200078e02ff */
[----:B------:R-:W-:Y:S01]  /*2dc0*/  LOP3.LUT P5, RZ, R5, 0x1, RZ, 0xc0, !PT ;  /* 0x0000000105ff7812 */ /* 0x000fe200078ac0ff */
[C---:B------:R-:W-:Y:S01]  /*2dd0*/  IMAD R5, R214.reuse, 0x13, RZ ;  /* 0x00000013d6057824 */ /* 0x040fe200078e02ff */
[----:B------:R-:W-:Y:S01]  /*2de0*/  SHF.R.U32.HI R9, RZ, 0xb, R95 ;  /* 0x0000000bff097819 */ /* 0x000fe2000001165f */
[----:B------:R0:W5:Y:S01]  /*2df0*/  @P3 LDG.E.U16 R85, desc[UR22][R12.64] ;  /* 0x000000160c553981 */ /* 0x000162000c1e1500 */
[----:B------:R-:W-:Y:S01]  /*2e00*/  IADD3 R8, P3, PT, R15, R117, RZ ;  /* 0x000000750f087210 */ /* 0x000fe20007f7e0ff */
[----:B------:R-:W-:Y:S01]  /*2e10*/  IMAD R108, R214, 0x7, RZ ;  /* 0x00000007d66c7824 */ /* 0x000fe200078e02ff */
[----:B------:R-:W-:-:S02]  /*2e20*/  LOP3.LUT P4, RZ, R9, 0x1, RZ, 0xc0, !PT ;  /* 0x0000000109ff7812 */ /* 0x000fc4000788c0ff */
[----:B------:R-:W-:Y:S02]  /*2e30*/  PRMT R90, RZ, 0x7610, R90 ;  /* 0x00007610ff5a7816 */ /* 0x000fe4000000005a */
[----:B------:R-:W-:Y:S01]  /*2e40*/  PRMT R98, RZ, 0x7610, R98 ;  /* 0x00007610ff627816 */ /* 0x000fe20000000062 */
[----:B------:R-:W-:Y:S01]  /*2e50*/  VIADD R30, R4, 0xfffffff6 ;  /* 0xfffffff6041e7836 */ /* 0x000fe20000000000 */
[----:B------:R-:W-:Y:S02]  /*2e60*/  LEA.HI.X.SX32 R9, R5, R89, 0x1, P3 ;  /* 0x0000005905097211 */ /* 0x000fe400018f0eff */
[----:B------:R-:W-:Y:S01]  /*2e70*/  PRMT R74, RZ, 0x7610, R74 ;  /* 0x00007610ff4a7816 */ /* 0x000fe2000000004a */
[----:B------:R-:W-:Y:S01]  /*2e80*/  IMAD R109, R214, 0x9, RZ ;  /* 0x00000009d66d7824 */ /* 0x000fe200078e02ff */
[----:B--2---:R-:W-:Y:S01]  /*2e90*/  IADD3 R6, P3, PT, R88, R117, RZ ;  /* 0x0000007558067210 */ /* 0x004fe20007f7e0ff */
[----:B------:R-:W-:Y:S01]  /*2ea0*/  IMAD R14, R214, 0x28, RZ ;  /* 0x00000028d60e7824 */ /* 0x000fe200078e02ff */
[----:B------:R-:W-:Y:S01]  /*2eb0*/  SHF.R.U32.HI R5, RZ, 0xf, R95 ;  /* 0x0000000fff057819 */ /* 0x000fe2000001165f */
[----:B------:R2:W5:Y:S01]  /*2ec0*/  @P5 LDG.E.U16 R84, desc[UR22][R8.64] ;  /* 0x0000001608545981 */ /* 0x000562000c1e1500 */
[----:B------:R-:W-:-:S02]  /*2ed0*/  LEA.HI.X.SX32 R7, R102, R89, 0x1, P3 ;  /* 0x0000005966077211 */ /* 0x000fc400018f0eff */
[----:B------:R-:W-:Y:S02]  /*2ee0*/  PRMT R75, RZ, 0x7610, R75 ;  /* 0x00007610ff4b7816 */ /* 0x000fe4000000004b */
[----:B------:R-:W-:Y:S01]  /*2ef0*/  PRMT R97, RZ, 0x7610, R97 ;  /* 0x00007610ff617816 */ /* 0x000fe20000000061 */
[----:B------:R3:W5:Y:S01]  /*2f00*/  @!P0 LDG.E.U16 R94, desc[UR22][R6.64] ;  /* 0x00000016065e8981 */ /* 0x000762000c1e1500 */
[----:B------:R-:W-:Y:S01]  /*2f10*/  LOP3.LUT P3, RZ, R5, 0x1, RZ, 0xc0, !PT ;  /* 0x0000000105ff7812 */ /* 0x000fe2000786c0ff */
[C---:B------:R-:W-:Y:S01]  /*2f20*/  IMAD R110, R214.reuse, 0xb, RZ ;  /* 0x0000000bd66e7824 */ /* 0x040fe200078e02ff */
[----:B------:R-:W-:Y:S02]  /*2f30*/  SHF.R.U32.HI R5, RZ, 0xa, R95 ;  /* 0x0000000aff057819 */ /* 0x000fe4000001165f */
[----:B------:R-:W-:Y:S01]  /*2f40*/  PRMT R93, RZ, 0x7610, R93 ;  /* 0x00007610ff5d7816 */ /* 0x000fe2000000005d */
[----:B------:R-:W-:Y:S01]  /*2f50*/  IMAD R112, R214, 0x3c, RZ ;  /* 0x0000003cd6707824 */ /* 0x000fe200078e02ff */
[-C--:B0-----:R-:W-:Y:S01]  /*2f60*/  IADD3 R12, P5, PT, R14, R117.reuse, RZ ;  /* 0x000000750e0c7210 */ /* 0x081fe20007fbe0ff */
[C---:B------:R-:W-:Y:S01]  /*2f70*/  IMAD R96, R214.reuse, 0x3e, RZ ;  /* 0x0000003ed6607824 */ /* 0x040fe200078e02ff */
[----:B------:R-:W-:Y:S01]  /*2f80*/  LOP3.LUT P6, RZ, R5, 0x1, RZ, 0xc0, !PT ;  /* 0x0000000105ff7812 */ /* 0x000fe200078cc0ff */
[C---:B------:R-:W-:Y:S01]  /*2f90*/  IMAD.SHL.U32 R5, R214.reuse, 0x10, RZ ;  /* 0x00000010d6057824 */ /* 0x040fe200078e00ff */
[C---:B--2---:R-:W-:Y:S01]  /*2fa0*/  LEA R8, P0, R214.reuse, R117, 0x5 ;  /* 0x00000075d6087211 */ /* 0x044fe200078028ff */
[----:B------:R-:W-:Y:S01]  /*2fb0*/  IMAD R68, R214, 0x42, RZ ;  /* 0x00000042d6447824 */ /* 0x000fe200078e02ff */
[----:B------:R-:W-:Y:S01]  /*2fc0*/  LEA.HI.X.SX32 R13, R88, R89, 0x1, P5 ;  /* 0x00000059580d7211 */ /* 0x000fe200028f0eff */
[C---:B------:R-:W-:Y:S01]  /*2fd0*/  IMAD R62, R214.reuse, 0x44, RZ ;  /* 0x00000044d63e7824 */ /* 0x040fe200078e02ff */
[----:B------:R-:W-:Y:S01]  /*2fe0*/  IADD3 R18, P5, PT, R27, R117, RZ ;  /* 0x000000751b127210 */ /* 0x000fe20007fbe0ff */
[C---:B------:R-:W-:Y:S01]  /*2ff0*/  IMAD R64, R214.reuse, 0x46, RZ ;  /* 0x00000046d6407824 */ /* 0x040fe200078e02ff */
[-C--:B------:R-:W-:Y:S01]  /*3000*/  LEA.HI.X.SX32 R9, R5, R89.reuse, 0x1, P0 ;  /* 0x0000005905097211 */ /* 0x080fe200000f0eff */
[----:B------:R0:W5:Y:S01]  /*3010*/  @P4 LDG.E.U16 R83, desc[UR22][R12.64] ;  /* 0x000000160c534981 */ /* 0x000162000c1e1500 */
[--C-:B------:R-:W-:Y:S01]  /*3020*/  SHF.R.U32.HI R5, RZ, 0x9, R95.reuse ;  /* 0x00000009ff057819 */ /* 0x100fe2000001165f */
[C---:B------:R-:W-:Y:S01]  /*3030*/  IMAD R58, R214.reuse, 0x48, RZ ;  /* 0x00000048d63a7824 */ /* 0x040fe200078e02ff */
[----:B------:R-:W-:Y:S01]  /*3040*/  ISETP.GE.U32.AND P4, PT, R19, 0x7fffffbb, PT ;  /* 0x7fffffbb1300780c */ /* 0x000fe20003f86070 */
[----:B------:R-:W5:Y:S01]  /*3050*/  @P3 LDG.E.U16 R86, desc[UR22][R8.64] ;  /* 0x0000001608563981 */ /* 0x000f62000c1e1500 */
[----:B------:R-:W-:Y:S01]  /*3060*/  LEA.HI.X.SX32 R19, R17, R89, 0x1, P5 ;  /* 0x0000005911137211 */ /* 0x000fe200028f0eff */
[C---:B------:R-:W-:Y:S01]  /*3070*/  IMAD R60, R214.reuse, 0x4a, RZ ;  /* 0x0000004ad63c7824 */ /* 0x040fe200078e02ff */
[----:B------:R-:W-:Y:S01]  /*3080*/  LOP3.LUT P5, RZ, R5, 0x1, RZ, 0xc0, !PT ;  /* 0x0000000105ff7812 */ /* 0x000fe200078ac0ff */
[----:B------:R-:W-:Y:S01]  /*3090*/  IMAD R33, R214, 0x27, RZ ;  /* 0x00000027d6217824 */ /* 0x000fe200078e02ff */
[-C--:B---3--:R-:W-:Y:S01]  /*30a0*/  IADD3 R6, P0, PT, R102, R117.reuse, RZ ;  /* 0x0000007566067210 */ /* 0x088fe20007f1e0ff */
[----:B0-----:R-:W-:Y:S01]  /*30b0*/  VIADD R13, R4, 0xfffffff3 ;  /* 0xfffffff3040d7836 */ /* 0x001fe20000000000 */
[----:B------:R-:W-:Y:S01]  /*30c0*/  IADD3 R12, P3, PT, R31, R117, RZ ;  /* 0x000000751f0c7210 */ /* 0x000fe20007f7e0ff */
[C---:B------:R-:W-:Y:S01]  /*30d0*/  IMAD R88, R214.reuse, 0x18, RZ ;  /* 0x00000018d6587824 */ /* 0x040fe200078e02ff */
[-C--:B------:R-:W-:Y:S01]  /*30e0*/  LEA.HI.X.SX32 R7, R103, R89.reuse, 0x1, P0 ;  /* 0x0000005967077211 */ /* 0x080fe200000f0eff */
[----:B------:R-:W-:Y:S01]  /*30f0*/  IMAD R17, R214, 0x2e, RZ ;  /* 0x0000002ed6117824 */ /* 0x000fe200078e02ff */
[----:B------:R-:W-:Y:S01]  /*3100*/  SHF.R.U32.HI R5, RZ, 0x8, R95 ;  /* 0x00000008ff057819 */ /* 0x000fe2000001165f */
[----:B------:R0:W5:Y:S01]  /*3110*/  @P6 LDG.E.U16 R82, desc[UR22][R18.64] ;  /* 0x0000001612526981 */ /* 0x000162000c1e1500 */
[----:B------:R-:W-:Y:S01]  /*3120*/  ISETP.GE.U32.AND P0, PT, R13, 0x7fffffb4, PT ;  /* 0x7fffffb40d00780c */ /* 0x000fe20003f06070 */
[----:B------:R-:W-:Y:S01]  /*3130*/  VIADD R111, R4, 0xffffffc0 ;  /* 0xffffffc0046f7836 */ /* 0x000fe20000000000 */
[----:B------:R-:W-:Y:S01]  /*3140*/  LEA.HI.X.SX32 R13, R28, R89, 0x1, P3 ;  /* 0x000000591c0d7211 */ /* 0x000fe200018f0eff */
[----:B------:R-:W5:Y:S01]  /*3150*/  @!P4 LDG.E.U16 R118, desc[UR22][R6.64] ;  /* 0x000000160676c981 */ /* 0x000f62000c1e1500 */
[----:B------:R-:W-:Y:S01]  /*3160*/  LOP3.LUT P3, RZ, R5, 0x1, RZ, 0xc0, !PT ;  /* 0x0000000105ff7812 */ /* 0x000fe2000786c0ff */
[----:B------:R-:W-:-:S02]  /*3170*/  IMAD R5, R214, 0x17, RZ ;  /* 0x00000017d6057824 */ /* 0x000fc400078e02ff */
[----:B------:R-:W-:Y:S01]  /*3180*/  IMAD R48, R214, 0x62, RZ ;  /* 0x00000062d6307824 */ /* 0x000fe200078e02ff */
[----:B------:R2:W5:Y:S01]  /*3190*/  @P5 LDG.E.U16 R81, desc[UR22][R12.64] ;  /* 0x000000160c515981 */ /* 0x000562000c1e1500 */
[-C--:B0-----:R-:W-:Y:S01]  /*31a0*/  IADD3 R18, P5, PT, R88, R117.reuse, RZ ;  /* 0x0000007558127210 */ /* 0x081fe20007fbe0ff */
[C---:B------:R-:W-:Y:S01]  /*31b0*/  IMAD R56, R214.reuse, 0x64, RZ ;  /* 0x00000064d6387824 */ /* 0x040fe200078e02ff */
[----:B------:R-:W-:Y:S01]  /*31c0*/  IADD3 R20, P4, PT, R17, R117, RZ ;  /* 0x0000007511147210 */ /* 0x000fe20007f9e0ff */
[C---:B------:R-:W-:Y:S01]  /*31d0*/  IMAD R124, R214.reuse, 0x6c, RZ ;  /* 0x0000006cd67c7824 */ /* 0x040fe200078e02ff */
[--C-:B------:R-:W-:Y:S01]  /*31e0*/  SHF.R.U32.HI R9, RZ, 0x7, R95.reuse ;  /* 0x00000007ff097819 */ /* 0x100fe2000001165f */
[----:B------:R-:W-:Y:S01]  /*31f0*/  IMAD R158, R214, 0x7e, RZ ;  /* 0x0000007ed69e7824 */ /* 0x000fe200078e02ff */
[----:B------:R-:W-:Y:S01]  /*3200*/  SHF.R.U32.HI R8, RZ, 0x6, R95 ;  /* 0x00000006ff087819 */ /* 0x000fe2000001165f */
[----:B-1----:R-:W0:Y:S01]  /*3210*/  LDCU UR4, c[0x0][0x3b0] ;  /* 0x00007600ff0477ac */ /* 0x002e220008000800 */
[----:B------:R-:W-:-:S02]  /*3220*/  LEA.HI.X.SX32 R19, R104, R89, 0x1, P5 ;  /* 0x0000005968137211 */ /* 0x000fc400028f0eff */
[----:B------:R-:W-:Y:S02]  /*3230*/  LEA.HI.X.SX32 R21, R5, R89, 0x1, P4 ;  /* 0x0000005905157211 */ /* 0x000fe400020f0eff */
[----:B------:R-:W-:Y:S01]  /*3240*/  LOP3.LUT P5, RZ, R9, 0x1, RZ, 0xc0, !PT ;  /* 0x0000000109ff7812 */ /* 0x000fe200078ac0ff */
[----:B------:R-:W-:Y:S01]  /*3250*/  IMAD R9, R214, 0x32, RZ ;  /* 0x00000032d6097824 */ /* 0x000fe200078e02ff */
[----:B------:R-:W-:Y:S01]  /*3260*/  LOP3.LUT P4, RZ, R8, 0x1, RZ, 0xc0, !PT ;  /* 0x0000000108ff7812 */ /* 0x000fe2000788c0ff */
[C---:B--2---:R-:W-:Y:S01]  /*3270*/  IMAD R13, R214.reuse, 0x30, RZ ;  /* 0x00000030d60d7824 */ /* 0x044fe200078e02ff */
[----:B------:R-:W5:Y:S01]  /*3280*/  @P3 LDG.E.U16 R80, desc[UR22][R20.64] ;  /* 0x0000001614503981 */ /* 0x000f62000c1e1500 */
[----:B------:R-:W-:Y:S01]  /*3290*/  IMAD R5, R214, 0x19, RZ ;  /* 0x00000019d6057824 */ /* 0x000fe200078e02ff */
[-C--:B------:R-:W-:Y:S02]  /*32a0*/  IADD3 R22, P3, PT, R9, R117.reuse, RZ ;  /* 0x0000007509167210 */ /* 0x080fe40007f7e0ff */
[----:B------:R1:W5:Y:S01]  /*32b0*/  @!P0 LDG.E.U16 R92, desc[UR22][R18.64] ;  /* 0x00000016125c8981 */ /* 0x000362000c1e1500 */
[----:B------:R-:W-:Y:S01]  /*32c0*/  IADD3 R6, P0, PT, R13, R117, RZ ;  /* 0x000000750d067210 */ /* 0x000fe20007f1e0ff */
[C---:B------:R-:W-:Y:S01]  /*32d0*/  VIADD R12, R4.reuse, 0xfffffff9 ;  /* 0xfffffff9040c7836 */ /* 0x040fe20000000000 */
[-C--:B------:R-:W-:Y:S01]  /*32e0*/  LEA.HI.X.SX32 R23, R5, R89.reuse, 0x1, P3 ;  /* 0x0000005905177211 */ /* 0x080fe200018f0eff */
[----:B------:R-:W-:Y:S01]  /*32f0*/  VIADD R8, R4, 0xfffffffc ;  /* 0xfffffffc04087836 */ /* 0x000fe20000000000 */
[----:B------:R-:W-:-:S02]  /*3300*/  LEA.HI.X.SX32 R7, R88, R89, 0x1, P0 ;  /* 0x0000005958077211 */ /* 0x000fc400000f0eff */
[----:B------:R-:W-:Y:S01]  /*3310*/  ISETP.GE.U32.AND P3, PT, R12, 0x7fffffba, PT ;  /* 0x7fffffba0c00780c */ /* 0x000fe20003f66070 */
[----:B------:R-:W5:Y:S01]  /*3320*/  @P4 LDG.E.U16 R78, desc[UR22][R22.64] ;  /* 0x00000016164e4981 */ /* 0x000f62000c1e1500 */
[----:B------:R-:W-:Y:S02]  /*3330*/  ISETP.GE.U32.AND P0, PT, R8, 0x7fffffbd, PT ;  /* 0x7fffffbd0800780c */ /* 0x000fe40003f06070 */
[-C--:B-1----:R-:W-:Y:S01]  /*3340*/  IADD3 R18, P4, PT, R105, R117.reuse, RZ ;  /* 0x0000007569127210 */ /* 0x082fe20007f9e0ff */
[----:B------:R1:W5:Y:S01]  /*3350*/  @P5 LDG.E.U16 R79, desc[UR22][R6.64] ;  /* 0x00000016064f5981 */ /* 0x000362000c1e1500 */
[----:B------:R-:W-:Y:S02]  /*3360*/  SHF.R.U32.HI R5, RZ, 0x4, R95 ;  /* 0x00000004ff057819 */ /* 0x000fe4000001165f */
[----:B------:R-:W-:Y:S02]  /*3370*/  IADD3 R20, P5, PT, R104, R117, RZ ;  /* 0x0000007568147210 */ /* 0x000fe40007fbe0ff */
[----:B------:R-:W-:-:S02]  /*3380*/  LEA.HI.X.SX32 R19, R106, R89, 0x1, P4 ;  /* 0x000000596a137211 */ /* 0x000fc400020f0eff */
[----:B------:R-:W-:Y:S02]  /*3390*/  SHF.R.U32.HI R8, RZ, 0x5, R95 ;  /* 0x00000005ff087819 */ /* 0x000fe4000001165f */
[----:B------:R-:W-:Y:S01]  /*33a0*/  LOP3.LUT P4, RZ, R5, 0x1, RZ, 0xc0, !PT ;  /* 0x0000000105ff7812 */ /* 0x000fe2000788c0ff */
[C---:B-1----:R-:W-:Y:S01]  /*33b0*/  IMAD R7, R214.reuse, 0x36, RZ ;  /* 0x00000036d6077824 */ /* 0x042fe200078e02ff */
[----:B------:R-:W-:Y:S02]  /*33c0*/  PRMT R5, RZ, 0x7610, R5 ;  /* 0x00007610ff057816 */ /* 0x000fe40000000005 */
[----:B------:R-:W-:Y:S01]  /*33d0*/  LEA.HI.X.SX32 R21, R105, R89, 0x1, P5 ;  /* 0x0000005969157211 */ /* 0x000fe200028f0eff */
[----:B------:R-:W-:Y:S01]  /*33e0*/  IMAD R12, R214, 0x34, RZ ;  /* 0x00000034d60c7824 */ /* 0x000fe200078e02ff */
[----:B------:R-:W-:Y:S01]  /*33f0*/  LOP3.LUT P5, RZ, R8, 0x1, RZ, 0xc0, !PT ;  /* 0x0000000108ff7812 */ /* 0x000fe200078ac0ff */
[----:B------:R-:W-:Y:S01]  /*3400*/  IMAD R88, R214, 0x1a, RZ ;  /* 0x0000001ad6587824 */ /* 0x000fe200078e02ff */
[----:B------:R1:W5:Y:S01]  /*3410*/  @!P0 LDG.E.U16 R5, desc[UR22][R18.64] ;  /* 0x0000001612058981 */ /* 0x000362000c1e1500 */
[----:B------:R-:W-:Y:S01]  /*3420*/  VIADD R8, R4, 0xfffffff1 ;  /* 0xfffffff104087836 */ /* 0x000fe20000000000 */
[----:B------:R-:W-:-:S02]  /*3430*/  IADD3 R22, P0, PT, R12, R117, RZ ;  /* 0x000000750c167210 */ /* 0x000fc40007f1e0ff */
[----:B------:R2:W5:Y:S01]  /*3440*/  @!P3 LDG.E.U16 R99, desc[UR22][R20.64] ;  /* 0x000000161463b981 */ /* 0x000562000c1e1500 */
[----:B------:R-:W-:Y:S01]  /*3450*/  IADD3 R24, P3, PT, R7, R117, RZ ;  /* 0x0000007507187210 */ /* 0x000fe20007f7e0ff */
[----:B------:R-:W-:Y:S01]  /*3460*/  VIADD R6, R4, 0xfffffff8 ;  /* 0xfffffff804067836 */ /* 0x000fe20000000000 */
[-C--:B------:R-:W-:Y:S02]  /*3470*/  LEA.HI.X.SX32 R23, R88, R89.reuse, 0x1, P0 ;  /* 0x0000005958177211 */ /* 0x080fe400000f0eff */
[----:B------:R-:W-:Y:S02]  /*3480*/  LEA.HI.X.SX32 R25, R25, R89, 0x1, P3 ;  /* 0x0000005919197211 */ /* 0x000fe400018f0eff */
[----:B------:R-:W-:Y:S01]  /*3490*/  ISETP.GE.U32.AND P3, PT, R8, 0x7fffffb2, PT ;  /* 0x7fffffb20800780c */ /* 0x000fe20003f66070 */
[----:B------:R-:W5:Y:S01]  /*34a0*/  @P5 LDG.E.U16 R77, desc[UR22][R22.64] ;  /* 0x00000016164d5981 */ /* 0x000f62000c1e1500 */
[----:B------:R-:W-:-:S03]  /*34b0*/  ISETP.GE.U32.AND P0, PT, R6, 0x7fffffb9, PT ;  /* 0x7fffffb90600780c */ /* 0x000fc60003f06070 */
[----:B------:R3:W5:Y:S01]  /*34c0*/  @P4 LDG.E.U16 R76, desc[UR22][R24.64] ;  /* 0x00000016184c4981 */ /* 0x000762000c1e1500 */
[-C--:B-1----:R-:W-:Y:S02]  /*34d0*/  IADD3 R18, P4, PT, R107, R117.reuse, RZ ;  /* 0x000000756b127210 */ /* 0x082fe40007f9e0ff */
[--C-:B------:R-:W-:Y:S02]  /*34e0*/  SHF.R.U32.HI R6, RZ, 0x2, R95.reuse ;  /* 0x00000002ff067819 */ /* 0x100fe4000001165f */
[----:B--2---:R-:W-:Y:S02]  /*34f0*/  IADD3 R20, P5, PT, R29, R117, RZ ;  /* 0x000000751d147210 */ /* 0x004fe40007fbe0ff */
[----:B------:R-:W-:Y:S02]  /*3500*/  SHF.R.U32.HI R8, RZ, 0x3, R95 ;  /* 0x00000003ff087819 */ /* 0x000fe4000001165f */
[-C--:B------:R-:W-:Y:S02]  /*3510*/  LEA.HI.X.SX32 R19, R108, R89.reuse, 0x1, P4 ;  /* 0x000000596c137211 */ /* 0x080fe400020f0eff */
[----:B------:R-:W-:Y:S01]  /*3520*/  LOP3.LUT P4, RZ, R6, 0x1, RZ, 0xc0, !PT ;  /* 0x0000000106ff7812 */ /* 0x000fe2000788c0ff */
[C---:B------:R-:W-:Y:S01]  /*3530*/  IMAD R6, R214.reuse, 0x3a, RZ ;  /* 0x0000003ad6067824 */ /* 0x040fe200078e02ff */
[----:B------:R-:W-:Y:S01]  /*3540*/  LEA.HI.X.SX32 R21, R107, R89, 0x1, P5 ;  /* 0x000000596b157211 */ /* 0x000fe200028f0eff */
[----:B---3--:R-:W-:Y:S01]  /*3550*/  IMAD R25, R214, 0x1d, RZ ;  /* 0x0000001dd6197824 */ /* 0x008fe200078e02ff */
[----:B------:R-:W-:Y:S01]  /*3560*/  LOP3.LUT P5, RZ, R8, 0x1, RZ, 0xc0, !PT ;  /* 0x0000000108ff7812 */ /* 0x000fe200078ac0ff */
[----:B------:R-:W-:Y:S01]  /*3570*/  IMAD R8, R214, 0x38, RZ ;  /* 0x00000038d6087824 */ /* 0x000fe200078e02ff */
[----:B------:R1:W5:Y:S04]  /*3580*/  @!P0 LDG.E.U16 R98, desc[UR22][R18.64] ;  /* 0x0000001612628981 */ /* 0x000368000c1e1500 */
[----:B------:R2:W5:Y:S01]  /*3590*/  @!P3 LDG.E.U16 R90, desc[UR22][R20.64] ;  /* 0x00000016145ab981 */ /* 0x000562000c1e1500 */
[----:B------:R-:W-:-:S02]  /*35a0*/  IADD3 R24, P3, PT, R6, R117, RZ ;  /* 0x0000007506187210 */ /* 0x000fc40007f7e0ff */
[----:B------:R-:W-:Y:S02]  /*35b0*/  IADD3 R22, P0, PT, R8, R117, RZ ;  /* 0x0000007508167210 */ /* 0x000fe40007f1e0ff */
[-C--:B------:R-:W-:Y:S02]  /*35c0*/  LEA.HI.X.SX32 R25, R25, R89.reuse, 0x1, P3 ;  /* 0x0000005919197211 */ /* 0x080fe400018f0eff */
[----:B------:R-:W-:Y:S01]  /*35d0*/  LEA.HI.X.SX32 R23, R29, R89, 0x1, P0 ;  /* 0x000000591d177211 */ /* 0x000fe200000f0eff */
[----:B------:R-:W-:Y:S01]  /*35e0*/  VIADD R29, R4, 0xfffffff4 ;  /* 0xfffffff4041d7836 */ /* 0x000fe20000000000 */
[----:B------:R-:W-:Y:S01]  /*35f0*/  ISETP.GE.U32.AND P0, PT, R30, 0x7fffffb7, PT ;  /* 0x7fffffb71e00780c */ /* 0x000fe20003f06070 */
[----:B------:R-:W5:Y:S01]  /*3600*/  @P4 LDG.E.U16 R74, desc[UR22][R24.64] ;  /* 0x00000016184a4981 */ /* 0x000f62000c1e1500 */
[----:B-1----:R-:W-:Y:S02]  /*3610*/  IADD3 R18, P4, PT, R26, R117, RZ ;  /* 0x000000751a127210 */ /* 0x002fe40007f9e0ff */
[----:B------:R-:W-:Y:S01]  /*3620*/  ISETP.GE.U32.AND P3, PT, R29, 0x7fffffb5, PT ;  /* 0x7fffffb51d00780c */ /* 0x000fe20003f66070 */
[----:B------:R1:W5:Y:S01]  /*3630*/  @P5 LDG.E.U16 R75, desc[UR22][R22.64] ;  /* 0x00000016164b5981 */ /* 0x000362000c1e1500 */
[----:B--2---:R-:W-:Y:S01]  /*3640*/  VIADD R21, R4, 0xfffffff2 ;  /* 0xfffffff204157836 */ /* 0x004fe20000000000 */
[----:B------:R-:W-:-:S02]  /*3650*/  LEA.HI.X.SX32 R19, R109, R89, 0x1, P4 ;  /* 0x000000596d137211 */ /* 0x000fc400020f0eff */
[----:B------:R-:W-:Y:S02]  /*3660*/  IADD3 R20, P5, PT, R28, R117, RZ ;  /* 0x000000751c147210 */ /* 0x000fe40007fbe0ff */
[----:B------:R-:W-:Y:S02]  /*3670*/  ISETP.GE.U32.AND P4, PT, R21, 0x7fffffb3, PT ;  /* 0x7fffffb31500780c */ /* 0x000fe40003f86070 */
[----:B------:R2:W5:Y:S01]  /*3680*/  @!P0 LDG.E.U16 R97, desc[UR22][R18.64] ;  /* 0x0000001612618981 */ /* 0x000562000c1e1500 */
[----:B-1----:R-:W-:Y:S01]  /*3690*/  VIADD R22, R4, 0xffffffcc ;  /* 0xffffffcc04167836 */ /* 0x002fe20000000000 */
[----:B------:R-:W-:-:S04]  /*36a0*/  LEA.HI.X.SX32 R21, R110, R89, 0x1, P5 ;  /* 0x000000596e157211 */ /* 0x000fc800028f0eff */
[----:B------:R-:W-:Y:S01]  /*36b0*/  ISETP.GE.U32.AND P0, PT, R22, 0x7fffff8d, PT ;  /* 0x7fffff8d1600780c */ /* 0x000fe20003f06070 */
[C---:B------:R-:W-:Y:S01]  /*36c0*/  VIADD R22, R4.reuse, 0xffffffcd ;  /* 0xffffffcd04167836 */ /* 0x040fe20000000000 */
[----:B------:R1:W5:Y:S01]  /*36d0*/  @!P3 LDG.E.U16 R93, desc[UR22][R20.64] ;  /* 0x00000016145db981 */ /* 0x000362000c1e1500 */
[C---:B------:R-:W-:Y:S02]  /*36e0*/  VIADD R24, R4.reuse, 0xffffffce ;  /* 0xffffffce04187836 */ /* 0x040fe40000000000 */
[----:B------:R-:W-:Y:S01]  /*36f0*/  VIADD R23, R4, 0xffffffcf ;  /* 0xffffffcf04177836 */ /* 0x000fe20000000000 */
[----:B------:R-:W-:Y:S01]  /*3700*/  ISETP.GE.U32.AND P3, PT, R22, 0x7fffff8e, PT ;  /* 0x7fffff8e1600780c */ /* 0x000fe20003f66070 */
[----:B------:R-:W-:Y:S01]  /*3710*/  VIADD R22, R4, 0xffffffc8 ;  /* 0xffffffc804167836 */ /* 0x000fe20000000000 */
[----:B------:R-:W-:Y:S02]  /*3720*/  SEL R25, RZ, 0x1, P0 ;  /* 0x00000001ff197807 */ /* 0x000fe40000000000 */
[----:B------:R-:W-:Y:S01]  /*3730*/  ISETP.GE.U32.AND P0, PT, R24, 0x7fffff8f, PT ;  /* 0x7fffff8f1800780c */ /* 0x000fe20003f06070 */
[----:B--2---:R-:W-:Y:S01]  /*3740*/  VIADD R18, R4, 0xffffffc9 ;  /* 0xffffffc904127836 */ /* 0x004fe20000000000 */
[----:B------:R-:W-:-:S02]  /*3750*/  SEL R24, RZ, 0x1fffe, P3 ;  /* 0x0001fffeff187807 */ /* 0x000fc40001800000 */
[----:B------:R-:W-:Y:S01]  /*3760*/  ISETP.GE.U32.AND P3, PT, R23, 0x7fffff90, PT ;  /* 0x7fffff901700780c */ /* 0x000fe20003f66070 */
[----:B------:R-:W-:Y:S01]  /*3770*/  VIADD R19, R4, 0xffffffca ;  /* 0xffffffca04137836 */ /* 0x000fe20000000000 */
[----:B------:R-:W-:Y:S02]  /*3780*/  SEL R37, RZ, 0x4, P0 ;  /* 0x00000004ff257807 */ /* 0x000fe40000000000 */
[----:B------:R-:W-:Y:S01]  /*3790*/  ISETP.GE.U32.AND P0, PT, R22, 0x7fffff89, PT ;  /* 0x7fffff891600780c */ /* 0x000fe20003f06070 */
[----:B-1----:R-:W-:Y:S01]  /*37a0*/  VIADD R20, R4, 0xffffffcb ;  /* 0xffffffcb04147836 */ /* 0x002fe20000000000 */
[----:B------:R-:W-:Y:S02]  /*37b0*/  SEL R38, RZ, 0x7fff8, P3 ;  /* 0x0007fff8ff267807 */ /* 0x000fe40001800000 */
[----:B------:R-:W-:Y:S01]  /*37c0*/  ISETP.GE.U32.AND P3, PT, R18, 0x7fffff8a, PT ;  /* 0x7fffff8a1200780c */ /* 0x000fe20003f66070 */
[----:B------:R-:W-:Y:S01]  /*37d0*/  VIADD R21, R4, 0xffffffc4 ;  /* 0xffffffc404157836 */ /* 0x000fe20000000000 */
[----:B------:R-:W-:-:S02]  /*37e0*/  SEL R18, RZ, 0x1, P0 ;  /* 0x00000001ff127807 */ /* 0x000fc40000000000 */
[----:B------:R-:W-:Y:S02]  /*37f0*/  ISETP.GE.U32.AND P0, PT, R19, 0x7fffff8b, PT ;  /* 0x7fffff8b1300780c */ /* 0x000fe40003f06070 */
[----:B------:R-:W-:Y:S02]  /*3800*/  SEL R19, RZ, 0x1fffe, P3 ;  /* 0x0001fffeff137807 */ /* 0x000fe40001800000 */
[----:B------:R-:W-:Y:S01]  /*3810*/  ISETP.GE.U32.AND P3, PT, R20, 0x7fffff8c, PT ;  /* 0x7fffff8c1400780c */ /* 0x000fe20003f66070 */
[C---:B------:R-:W-:Y:S01]  /*3820*/  VIADD R20, R4.reuse, 0xffffffc5 ;  /* 0xffffffc504147836 */ /* 0x040fe20000000000 */
[----:B------:R-:W-:Y:S02]  /*3830*/  SEL R41, RZ, 0x4, P0 ;  /* 0x00000004ff297807 */ /* 0x000fe40000000000 */
[----:B------:R-:W-:Y:S01]  /*3840*/  ISETP.GE.U32.AND P0, PT, R21, 0x7fffff85, PT ;  /* 0x7fffff851500780c */ /* 0x000fe20003f06070 */
[C---:B------:R-:W-:Y:S01]  /*3850*/  VIADD R21, R4.reuse, 0xffffffc6 ;  /* 0xffffffc604157836 */ /* 0x040fe20000000000 */
[----:B------:R-:W-:Y:S01]  /*3860*/  SEL R42, RZ, 0x7fff8, P3 ;  /* 0x0007fff8ff2a7807 */ /* 0x000fe20001800000 */
[----:B------:R-:W-:Y:S01]  /*3870*/  VIADD R23, R4, 0xffffffc7 ;  /* 0xffffffc704177836 */ /* 0x000fe20000000000 */
[----:B------:R-:W-:Y:S01]  /*3880*/  ISETP.GE.U32.AND P3, PT, R20, 0x7fffff86, PT ;  /* 0x7fffff861400780c */ /* 0x000fe20003f66070 */
[----:B------:R-:W-:Y:S01]  /*3890*/  VIADD R22, R4, 0xffffffc1 ;  /* 0xffffffc104167836 */ /* 0x000fe20000000000 */
[----:B------:R-:W-:-:S02]  /*38a0*/  SEL R20, RZ, 0x1, P0 ;  /* 0x00000001ff147807 */ /* 0x000fc40000000000 */
[----:B------:R-:W-:Y:S02]  /*38b0*/  ISETP.GE.U32.AND P0, PT, R21, 0x7fffff87, PT ;  /* 0x7fffff871500780c */ /* 0x000fe40003f06070 */
[----:B------:R-:W-:Y:S02]  /*38c0*/  SEL R21, RZ, 0x1fffe, P3 ;  /* 0x0001fffeff157807 */ /* 0x000fe40001800000 */
[----:B------:R-:W-:Y:S01]  /*38d0*/  ISETP.GE.U32.AND P3, PT, R23, 0x7fffff88, PT ;  /* 0x7fffff881700780c */ /* 0x000fe20003f66070 */
[----:B------:R-:W-:Y:S01]  /*38e0*/  VIADD R23, R4, 0xffffffc2 ;  /* 0xffffffc204177836 */ /* 0x000fe20000000000 */
[----:B------:R-:W-:Y:S01]  /*38f0*/  ISETP.GE.U32.AND P6, PT, R22, 0x7fffff82, PT ;  /* 0x7fffff821600780c */ /* 0x000fe20003fc6070 */
[----:B------:R-:W-:Y:S01]  /*3900*/  VIADD R22, R4, 0xffffffc3 ;  /* 0xffffffc304167836 */ /* 0x000fe20000000000 */
[----:B------:R-:W-:Y:S02]  /*3910*/  SEL R43, RZ, 0x4, P0 ;  /* 0x00000004ff2b7807 */ /* 0x000fe40000000000 */
[----:B------:R-:W-:-:S02]  /*3920*/  SEL R44, RZ, 0x7fff8, P3 ;  /* 0x0007fff8ff2c7807 */ /* 0x000fc40001800000 */
[----:B------:R-:W-:Y:S01]  /*3930*/  ISETP.GE.U32.AND P0, PT, R23, 0x7fffff83, PT ;  /* 0x7fffff831700780c */ /* 0x000fe20003f06070 */
[----:B------:R-:W-:Y:S01]  /*3940*/  VIADD R23, R4, 0xffffffdc ;  /* 0xffffffdc04177836 */ /* 0x000fe20000000000 */
[----:B------:R-:W-:Y:S01]  /*3950*/  ISETP.GE.U32.AND P3, PT, R22, 0x7fffff84, PT ;  /* 0x7fffff841600780c */ /* 0x000fe20003f66070 */
[C---:B------:R-:W-:Y:S01]  /*3960*/  VIADD R22, R4.reuse, 0xffffffdd ;  /* 0xffffffdd04167836 */ /* 0x040fe20000000000 */
[----:B------:R-:W-:Y:S02]  /*3970*/  SEL R45, RZ, 0x4, P0 ;  /* 0x00000004ff2d7807 */ /* 0x000fe40000000000 */
[----:B------:R-:W-:Y:S02]  /*3980*/  SEL R46, RZ, 0x7fff8, P3 ;  /* 0x0007fff8ff2e7807 */ /* 0x000fe40001800000 */
[----:B------:R-:W-:Y:S01]  /*3990*/  ISETP.GE.U32.AND P0, PT, R23, 0x7fffff9d, PT ;  /* 0x7fffff9d1700780c */ /* 0x000fe20003f06070 */
[----:B------:R-:W-:Y:S01]  /*39a0*/  VIADD R23, R4, 0xffffffde ;  /* 0xffffffde04177836 */ /* 0x000fe20000000000 */
[----:B------:R-:W-:Y:S01]  /*39b0*/  ISETP.GE.U32.AND P3, PT, R22, 0x7fffff9e, PT ;  /* 0x7fffff9e1600780c */ /* 0x000fe20003f66070 */
[----:B------:R-:W-:Y:S01]  /*39c0*/  VIADD R22, R4, 0xffffffdf ;  /* 0xffffffdf04167836 */ /* 0x000fe20000000000 */
[----:B------:R-:W-:-:S02]  /*39d0*/  SEL R30, RZ, 0x1, P0 ;  /* 0x00000001ff1e7807 */ /* 0x000fc40000000000 */
[----:B------:R-:W-:Y:S02]  /*39e0*/  SEL R51, RZ, 0x1fffe, P3 ;  /* 0x0001fffeff337807 */ /* 0x000fe40001800000 */
        /* <DEDUP_REMOVED lines=36> */
[----:B------:R-:W-:Y:S02]  /*3c30*/  ISETP.GE.U32.AND P0, PT, R23, 0x7fffff93, PT ;  /* 0x7fffff931700780c */ /* 0x000fe40003f06070 */
[----:B------:R-:W-:Y:S01]  /*3c40*/  ISETP.GE.U32.AND P3, PT, R22, 0x7fffff94, PT ;  /* 0x7fffff941600780c */ /* 0x000fe20003f66070 */
[----:B------:R-:W-:Y:S01]  /*3c50*/  IMAD.IADD R39, R18, 0x1, R19 ;  /* 0x0000000112277824 */ /* 0x000fe200078e0213 */
[----:B------:R-:W-:Y:S01]  /*3c60*/  SEL R116, RZ, 0x4, P0 ;  /* 0x00000004ff747807 */ /* 0x000fe20000000000 */
[----:B------:R-:W-:Y:S01]  /*3c70*/  IMAD R19, R214, 0x1f, RZ ;  /* 0x0000001fd6137824 */ /* 0x000fe200078e02ff */
[----:B------:R-:W-:Y:S02]  /*3c80*/  SEL R159, RZ, 0x7fff8, P3 ;  /* 0x0007fff8ff9f7807 */ /* 0x000fe40001800000 */
[----:B------:R-:W-:-:S02]  /*3c90*/  IADD3 R70, P0, PT, R112, R117, RZ ;  /* 0x0000007570467210 */ /* 0x000fc40007f1e0ff */
[----:B------:R-:W-:Y:S01]  /*3ca0*/  IADD3 R72, P3, PT, R96, R117, RZ ;  /* 0x0000007560487210 */ /* 0x000fe20007f7e0ff */
[----:B------:R-:W-:Y:S01]  /*3cb0*/  IMAD.IADD R40, R20, 0x1, R21 ;  /* 0x0000000114287824 */ /* 0x000fe200078e0215 */
[-C--:B------:R-:W-:Y:S01]  /*3cc0*/  LEA.HI.X.SX32 R71, R11, R89.reuse, 0x1, P0 ;  /* 0x000000590b477211 */ /* 0x080fe200000f0eff */
[C---:B------:R-:W-:Y:S01]  /*3cd0*/  IMAD.SHL.U32 R21, R214.reuse, 0x20, RZ ;  /* 0x00000020d6157824 */ /* 0x040fe200078e00ff */
[----:B------:R-:W-:Y:S01]  /*3ce0*/  LEA.HI.X.SX32 R73, R19, R89, 0x1, P3 ;  /* 0x0000005913497211 */ /* 0x000fe200018f0eff */
[C---:B------:R-:W-:Y:S01]  /*3cf0*/  IMAD R23, R214.reuse, 0x21, RZ ;  /* 0x00000021d6177824 */ /* 0x040fe200078e02ff */
[-C--:B------:R-:W-:Y:S02]  /*3d00*/  LEA R66, P0, R214, R117.reuse, 0x6 ;  /* 0x00000075d6427211 */ /* 0x080fe400078030ff */
[----:B------:R-:W-:Y:S01]  /*3d10*/  IADD3 R68, P3, PT, R68, R117, RZ ;  /* 0x0000007544447210 */ /* 0x000fe20007f7e0ff */
[----:B------:R-:W-:Y:S01]  /*3d20*/  IMAD.IADD R35, R25, 0x1, R24 ;  /* 0x0000000119237824 */ /* 0x000fe200078e0218 */
[-C--:B------:R-:W-:Y:S01]  /*3d30*/  LEA.HI.X.SX32 R67, R21, R89.reuse, 0x1, P0 ;  /* 0x0000005915437211 */ /* 0x080fe200000f0eff */
[----:B------:R-:W-:Y:S01]  /*3d40*/  IMAD R25, R214, 0x23, RZ ;  /* 0x00000023d6197824 */ /* 0x000fe200078e02ff */
[----:B------:R-:W-:-:S02]  /*3d50*/  LEA.HI.X.SX32 R69, R23, R89, 0x1, P3 ;  /* 0x0000005917457211 */ /* 0x000fc400018f0eff */
[-C--:B------:R-:W-:Y:S02]  /*3d60*/  IADD3 R62, P0, PT, R62, R117.reuse, RZ ;  /* 0x000000753e3e7210 */ /* 0x080fe40007f1e0ff */
[----:B------:R-:W-:Y:S01]  /*3d70*/  IADD3 R64, P3, PT, R64, R117, RZ ;  /* 0x0000007540407210 */ /* 0x000fe20007f7e0ff */
[----:B------:R-:W-:Y:S01]  /*3d80*/  IMAD R29, R214, 0x25, RZ ;  /* 0x00000025d61d7824 */ /* 0x000fe200078e02ff */
[-C--:B------:R-:W-:Y:S01]  /*3d90*/  LEA.HI.X.SX32 R63, R10, R89.reuse, 0x1, P0 ;  /* 0x000000590a3f7211 */ /* 0x080fe200000f0eff */
[C---:B------:R-:W-:Y:S01]  /*3da0*/  IMAD R18, R214.reuse, 0x4c, RZ ;  /* 0x0000004cd6127824 */ /* 0x040fe200078e02ff */
[----:B------:R-:W-:Y:S01]  /*3db0*/  LEA.HI.X.SX32 R65, R25, R89, 0x1, P3 ;  /* 0x0000005919417211 */ /* 0x000fe200018f0eff */
[----:B------:R-:W-:Y:S01]  /*3dc0*/  IMAD R20, R214, 0x4e, RZ ;  /* 0x0000004ed6147824 */ /* 0x000fe200078e02ff */
[-C--:B------:R-:W-:Y:S02]  /*3dd0*/  IADD3 R58, P0, PT, R58, R117.reuse, RZ ;  /* 0x000000753a3a7210 */ /* 0x080fe40007f1e0ff */
[----:B------:R-:W-:Y:S01]  /*3de0*/  IADD3 R60, P3, PT, R60, R117, RZ ;  /* 0x000000753c3c7210 */ /* 0x000fe20007f7e0ff */
[----:B------:R-:W-:Y:S01]  /*3df0*/  VIADD R26, R4, 0xfffffff7 ;  /* 0xfffffff7041a7836 */ /* 0x000fe20000000000 */
[-C--:B------:R-:W-:Y:S01]  /*3e00*/  LEA.HI.X.SX32 R59, R16, R89.reuse, 0x1, P0 ;  /* 0x00000059103b7211 */ /* 0x080fe200000f0eff */
[C---:B------:R-:W-:Y:S01]  /*3e10*/  IMAD R22, R214.reuse, 0x50, RZ ;  /* 0x00000050d6167824 */ /* 0x040fe200078e02ff */
[----:B------:R-:W-:Y:S01]  /*3e20*/  LEA.HI.X.SX32 R61, R29, R89, 0x1, P3 ;  /* 0x000000591d3d7211 */ /* 0x000fe200018f0eff */
[----:B------:R-:W-:Y:S01]  /*3e30*/  IMAD R24, R214, 0x52, RZ ;  /* 0x00000052d6187824 */ /* 0x000fe200078e02ff */
[----:B------:R-:W-:-:S02]  /*3e40*/  IADD3 R18, P0, PT, R18, R117, RZ ;  /* 0x0000007512127210 */ /* 0x000fc40007f1e0ff */
[----:B------:R-:W-:Y:S01]  /*3e50*/  IADD3 R20, P3, PT, R20, R117, RZ ;  /* 0x0000007514147210 */ /* 0x000fe20007f7e0ff */
[----:B------:R-:W-:Y:S01]  /*3e60*/  IMAD R11, R214, 0x29, RZ ;  /* 0x00000029d60b7824 */ /* 0x000fe200078e02ff */
[----:B------:R-:W-:Y:S01]  /*3e70*/  ISETP.GE.U32.AND P5, PT, R26, 0x7fffffb8, PT ;  /* 0x7fffffb81a00780c */ /* 0x000fe20003fa6070 */
[----:B------:R-:W-:Y:S01]  /*3e80*/  IMAD R26, R214, 0x54, RZ ;  /* 0x00000054d61a7824 */ /* 0x000fe200078e02ff */
[-C--:B------:R-:W-:Y:S02]  /*3e90*/  LEA.HI.X.SX32 R19, R15, R89.reuse, 0x1, P0 ;  /* 0x000000590f137211 */ /* 0x080fe400000f0eff */
[----:B------:R-:W-:Y:S02]  /*3ea0*/  LEA.HI.X.SX32 R21, R33, R89, 0x1, P3 ;  /* 0x0000005921157211 */ /* 0x000fe400018f0eff */
[-C--:B------:R-:W-:Y:S02]  /*3eb0*/  IADD3 R22, P0, PT, R22, R117.reuse, RZ ;  /* 0x0000007516167210 */ /* 0x080fe40007f1e0ff */
[----:B------:R-:W-:Y:S01]  /*3ec0*/  IADD3 R24, P3, PT, R24, R117, RZ ;  /* 0x0000007518187210 */ /* 0x000fe20007f7e0ff */
[----:B------:R-:W-:Y:S01]  /*3ed0*/  IMAD R28, R214, 0x56, RZ ;  /* 0x00000056d61c7824 */ /* 0x000fe200078e02ff */
[----:B------:R-:W-:-:S02]  /*3ee0*/  LEA.HI.X.SX32 R23, R14, R89, 0x1, P0 ;  /* 0x000000590e177211 */ /* 0x000fc400000f0eff */
[----:B------:R-:W-:Y:S02]  /*3ef0*/  LEA.HI.X.SX32 R25, R11, R89, 0x1, P3 ;  /* 0x000000590b197211 */ /* 0x000fe400018f0eff */
[----:B------:R-:W-:Y:S02]  /*3f00*/  ISETP.GE.U32.AND P0, PT, R111, 0x7fffff81, PT ;  /* 0x7fffff816f00780c */ /* 0x000fe40003f06070 */
[----:B------:R-:W-:Y:S01]  /*3f10*/  IADD3 R26, P3, PT, R26, R117, RZ ;  /* 0x000000751a1a7210 */ /* 0x000fe20007f7e0ff */
[C---:B------:R-:W-:Y:S01]  /*3f20*/  IMAD R11, R214.reuse, 0x2b, RZ ;  /* 0x0000002bd60b7824 */ /* 0x040fe200078e02ff */
[----:B------:R-:W-:Y:S01]  /*3f30*/  SEL R47, RZ, 0x1fffe, P6 ;  /* 0x0001fffeff2f7807 */ /* 0x000fe20003000000 */
[----:B------:R-:W-:Y:S01]  /*3f40*/  IMAD R14, R214, 0x58, RZ ;  /* 0x00000058d60e7824 */ /* 0x000fe200078e02ff */
[----:B------:R-:W-:Y:S02]  /*3f50*/  SEL R10, RZ, 0x1, P0 ;  /* 0x00000001ff0a7807 */ /* 0x000fe40000000000 */
[----:B------:R-:W-:-:S02]  /*3f60*/  LEA.HI.X.SX32 R27, R27, R89, 0x1, P3 ;  /* 0x000000591b1b7211 */ /* 0x000fc400018f0eff */
[----:B------:R-:W-:Y:S01]  /*3f70*/  IADD3 R28, P3, PT, R28, R117, RZ ;  /* 0x000000751c1c7210 */ /* 0x000fe20007f7e0ff */
[----:B------:R-:W-:Y:S02]  /*3f80*/  IMAD.IADD R47, R10, 0x1, R47 ;  /* 0x000000010a2f7824 */ /* 0x000fe400078e022f */
[----:B------:R-:W-:Y:S01]  /*3f90*/  IMAD.IADD R51, R30, 0x1, R51 ;  /* 0x000000011e337824 */ /* 0x000fe200078e0233 */
[----:B------:R-:W-:Y:S01]  /*3fa0*/  LEA.HI.X.SX32 R29, R11, R89, 0x1, P3 ;  /* 0x000000590b1d7211 */ /* 0x000fe200018f0eff */
[----:B------:R-:W-:Y:S01]  /*3fb0*/  IMAD R10, R214, 0x5a, RZ ;  /* 0x0000005ad60a7824 */ /* 0x000fe200078e02ff */
[----:B------:R-:W-:Y:S01]  /*3fc0*/  IADD3 R30, P3, PT, R14, R117, RZ ;  /* 0x000000750e1e7210 */ /* 0x000fe20007f7e0ff */
[----:B------:R-:W-:Y:S02]  /*3fd0*/  IMAD.IADD R55, R32, 0x1, R55 ;  /* 0x0000000120377824 */ /* 0x000fe400078e0237 */
[C---:B------:R-:W-:Y:S01]  /*3fe0*/  IMAD R11, R214.reuse, 0x2d, RZ ;  /* 0x0000002dd60b7824 */ /* 0x040fe200078e02ff */
[----:B------:R-:W-:Y:S01]  /*3ff0*/  LEA.HI.X.SX32 R31, R31, R89, 0x1, P3 ;  /* 0x000000591f1f7211 */ /* 0x000fe200018f0eff */
[----:B------:R-:W-:Y:S01]  /*4000*/  IMAD R14, R214, 0x5c, RZ ;  /* 0x0000005cd60e7824 */ /* 0x000fe200078e02ff */
[----:B------:R-:W-:Y:S01]  /*4010*/  IADD3 R32, P3, PT, R10, R117, RZ ;  /* 0x000000750a207210 */ /* 0x000fe20007f7e0ff */
[----:B------:R-:W-:-:S02]  /*4020*/  IMAD.IADD R113, R34, 0x1, R113 ;  /* 0x0000000122717824 */ /* 0x000fc400078e0271 */
[----:B------:R-:W-:Y:S01]  /*4030*/  IMAD.IADD R16, R36, 0x1, R119 ;  /* 0x0000000124107824 */ /* 0x000fe200078e0277 */
[----:B------:R-:W-:Y:S01]  /*4040*/  LEA.HI.X.SX32 R33, R11, R89, 0x1, P3 ;  /* 0x000000590b217211 */ /* 0x000fe200018f0eff */
[----:B------:R-:W-:Y:S01]  /*4050*/  IMAD R36, R214, 0x5e, RZ ;  /* 0x0000005ed6247824 */ /* 0x000fe200078e02ff */
[----:B------:R-:W-:Y:S01]  /*4060*/  IADD3 R34, P3, PT, R14, R117, RZ ;  /* 0x000000750e227210 */ /* 0x000fe20007f7e0ff */
[C---:B------:R-:W-:Y:S01]  /*4070*/  IMAD R11, R214.reuse, 0x2f, RZ ;  /* 0x0000002fd60b7824 */ /* 0x040fe200078e02ff */
[----:B------:R-:W-:Y:S01]  /*4080*/  LOP3.LUT R10, R35, 0x3, RZ, 0xc0, !PT ;  /* 0x00000003230a7812 */ /* 0x000fe200078ec0ff */
[----:B------:R-:W-:Y:S01]  /*4090*/  IMAD R14, R214, 0x60, RZ ;  /* 0x00000060d60e7824 */ /* 0x000fe200078e02ff */
[----:B------:R-:W-:Y:S02]  /*40a0*/  LEA.HI.X.SX32 R35, R17, R89, 0x1, P3 ;  /* 0x0000005911237211 */ /* 0x000fe400018f0eff */
[----:B------:R-:W-:Y:S02]  /*40b0*/  IADD3 R36, P3, PT, R36, R117, RZ ;  /* 0x0000007524247210 */ /* 0x000fe40007f7e0ff */
[----:B------:R-:W-:-:S02]  /*40c0*/  IADD3 R10, PT, PT, R10, R38, R37 ;  /* 0x000000260a0a7210 */ /* 0x000fc40007ffe025 */
[----:B------:R-:W-:Y:S02]  /*40d0*/  LEA.HI.X.SX32 R37, R11, R89, 0x1, P3 ;  /* 0x000000590b257211 */ /* 0x000fe400018f0eff */
[----:B------:R-:W-:Y:S01]  /*40e0*/  IADD3 R38, P3, PT, R14, R117, RZ ;  /* 0x000000750e267210 */ /* 0x000fe20007f7e0ff */
[----:B------:R-:W-:Y:S01]  /*40f0*/  IMAD R15, R214, 0x31, RZ ;  /* 0x00000031d60f7824 */ /* 0x000fe200078e02ff */
[----:B------:R-:W-:Y:S02]  /*4100*/  LOP3.LUT R11, R39, 0x3, RZ, 0xc0, !PT ;  /* 0x00000003270b7812 */ /* 0x000fe400078ec0ff */
[----:B------:R-:W-:Y:S02]  /*4110*/  LOP3.LUT R14, R40, 0x3, RZ, 0xc0, !PT ;  /* 0x00000003280e7812 */ /* 0x000fe400078ec0ff */
[----:B------:R-:W-:Y:S02]  /*4120*/  LEA.HI.X.SX32 R39, R13, R89, 0x1, P3 ;  /* 0x000000590d277211 */ /* 0x000fe400018f0eff */
[----:B------:R-:W-:-:S02]  /*4130*/  IADD3 R40, P3, PT, R48, R117, RZ ;  /* 0x0000007530287210 */ /* 0x000fc40007f7e0ff */
[----:B------:R-:W-:Y:S02]  /*4140*/  IADD3 R17, PT, PT, R11, R42, R41 ;  /* 0x0000002a0b117210 */ /* 0x000fe40007ffe029 */
[----:B------:R-:W-:Y:S01]  /*4150*/  IADD3 R14, PT, PT, R14, R44, R43 ;  /* 0x0000002c0e0e7210 */ /* 0x000fe20007ffe02b */
[----:B------:R-:W-:Y:S01]  /*4160*/  IMAD R44, R214, 0x66, RZ ;  /* 0x00000066d62c7824 */ /* 0x000fe200078e02ff */
[----:B------:R-:W-:Y:S02]  /*4170*/  LEA.HI.X.SX32 R41, R15, R89, 0x1, P3 ;  /* 0x000000590f297211 */ /* 0x000fe400018f0eff */
[----:B------:R-:W-:Y:S01]  /*4180*/  IADD3 R42, P3, PT, R56, R117, RZ ;  /* 0x00000075382a7210 */ /* 0x000fe20007f7e0ff */
[C---:B------:R-:W-:Y:S01]  /*4190*/  IMAD R11, R214.reuse, 0x33, RZ ;  /* 0x00000033d60b7824 */ /* 0x040fe200078e02ff */
[----:B------:R-:W-:Y:S01]  /*41a0*/  LOP3.LUT R47, R47, 0x3, RZ, 0xc0, !PT ;  /* 0x000000032f2f7812 */ /* 0x000fe200078ec0ff */
[----:B------:R-:W-:Y:S01]  /*41b0*/  IMAD R48, R214, 0x68, RZ ;  /* 0x00000068d6307824 */ /* 0x000fe200078e02ff */
[----:B------:R-:W-:-:S02]  /*41c0*/  LEA.HI.X.SX32 R43, R9, R89, 0x1, P3 ;  /* 0x00000059092b7211 */ /* 0x000fc400018f0eff */
[----:B------:R-:W-:Y:S02]  /*41d0*/  IADD3 R44, P3, PT, R44, R117, RZ ;  /* 0x000000752c2c7210 */ /* 0x000fe40007f7e0ff */
[----:B------:R-:W-:Y:S01]  /*41e0*/  IADD3 R13, PT, PT, R47, R46, R45 ;  /* 0x0000002e2f0d7210 */ /* 0x000fe20007ffe02d */
[----:B------:R-:W-:Y:S01]  /*41f0*/  IMAD R56, R214, 0x6a, RZ ;  /* 0x0000006ad6387824 */ /* 0x000fe200078e02ff */
[----:B------:R-:W-:Y:S02]  /*4200*/  LEA.HI.X.SX32 R45, R11, R89, 0x1, P3 ;  /* 0x000000590b2d7211 */ /* 0x000fe400018f0eff */
[----:B------:R-:W-:Y:S01]  /*4210*/  IADD3 R46, P3, PT, R48, R117, RZ ;  /* 0x00000075302e7210 */ /* 0x000fe20007f7e0ff */
[----:B------:R-:W-:Y:S01]  /*4220*/  IMAD R9, R214, 0x35, RZ ;  /* 0x00000035d6097824 */ /* 0x000fe200078e02ff */
[----:B------:R-:W-:Y:S02]  /*4230*/  LOP3.LUT R51, R51, 0x3, RZ, 0xc0, !PT ;  /* 0x0000000333337812 */ /* 0x000fe400078ec0ff */
[----:B------:R-:W-:-:S02]  /*4240*/  LEA.HI.X.SX32 R47, R12, R89, 0x1, P3 ;  /* 0x000000590c2f7211 */ /* 0x000fc400018f0eff */
[----:B------:R-:W-:Y:S02]  /*4250*/  LOP3.LUT R55, R55, 0x3, RZ, 0xc0, !PT ;  /* 0x0000000337377812 */ /* 0x000fe400078ec0ff */
[----:B------:R-:W-:Y:S02]  /*4260*/  IADD3 R48, P3, PT, R56, R117, RZ ;  /* 0x0000007538307210 */ /* 0x000fe40007f7e0ff */
        /* <DEDUP_REMOVED lines=9> */
[----:B------:R-:W-:Y:S01]  /*4300*/  IADD3 R52, P3, PT, R52, R117, RZ ;  /* 0x0000007534347210 */ /* 0x000fe20007f7e0ff */
[----:B------:R-:W-:Y:S01]  /*4310*/  IMAD R56, R214, 0x72, RZ ;  /* 0x00000072d6387824 */ /* 0x000fe200078e02ff */
[----:B------:R-:W-:Y:S02]  /*4320*/  IADD3 R113, PT, PT, R113, R57, R54 ;  /* 0x0000003971717210 */ /* 0x000fe40007ffe036 */
[----:B------:R-:W-:Y:S02]  /*4330*/  LEA.HI.X.SX32 R53, R9, R89, 0x1, P3 ;  /* 0x0000005909357211 */ /* 0x000fe400018f0eff */
[----:B------:R-:W-:Y:S01]  /*4340*/  IADD3 R54, P3, PT, R12, R117, RZ ;  /* 0x000000750c367210 */ /* 0x000fe20007f7e0ff */
[----:B------:R-:W-:Y:S01]  /*4350*/  IMAD R7, R214, 0x39, RZ ;  /* 0x00000039d6077824 */ /* 0x000fe200078e02ff */
[----:B------:R-:W-:Y:S01]  /*4360*/  LOP3.LUT R16, R16, 0x3, RZ, 0xc0, !PT ;  /* 0x0000000310107812 */ /* 0x000fe200078ec0ff */
[----:B------:R-:W-:Y:S01]  /*4370*/  IMAD R12, R214, 0x74, RZ ;  /* 0x00000074d60c7824 */ /* 0x000fe200078e02ff */
[----:B------:R-:W-:-:S02]  /*4380*/  LOP3.LUT R13, R13, 0xf, RZ, 0xc0, !PT ;  /* 0x0000000f0d0d7812 */ /* 0x000fc400078ec0ff */
[----:B------:R-:W-:Y:S02]  /*4390*/  LEA.HI.X.SX32 R55, R8, R89, 0x1, P3 ;  /* 0x0000005908377211 */ /* 0x000fe400018f0eff */
[----:B------:R-:W-:Y:S02]  /*43a0*/  IADD3 R56, P3, PT, R56, R117, RZ ;  /* 0x0000007538387210 */ /* 0x000fe40007f7e0ff */
[----:B------:R-:W-:Y:S01]  /*43b0*/  IADD3 R16, PT, PT, R16, R159, R116 ;  /* 0x0000009f10107210 */ /* 0x000fe20007ffe074 */
[----:B------:R-:W-:Y:S01]  /*43c0*/  IMAD R116, R14, 0x10, R13 ;  /* 0x000000100e747824 */ /* 0x000fe200078e020d */
[----:B------:R-:W-:Y:S01]  /*43d0*/  LEA.HI.X.SX32 R57, R7, R89, 0x1, P3 ;  /* 0x0000005907397211 */ /* 0x000fe200018f0eff */
[----:B------:R-:W-:Y:S01]  /*43e0*/  IMAD R14, R214, 0x76, RZ ;  /* 0x00000076d60e7824 */ /* 0x000fe200078e02ff */
[----:B------:R-:W-:Y:S01]  /*43f0*/  IADD3 R12, P3, PT, R12, R117, RZ ;  /* 0x000000750c0c7210 */ /* 0x000fe20007f7e0ff */
[----:B------:R-:W-:Y:S01]  /*4400*/  IMAD R7, R214, 0x3b, RZ ;  /* 0x0000003bd6077824 */ /* 0x000fe200078e02ff */
[----:B------:R-:W-:Y:S01]  /*4410*/  LOP3.LUT R16, R16, 0xf, RZ, 0xc0, !PT ;  /* 0x0000000f10107812 */ /* 0x000fe200078ec0ff */
[----:B------:R-:W-:Y:S01]  /*4420*/  IMAD R8, R214, 0x78, RZ ;  /* 0x00000078d6087824 */ /* 0x000fe200078e02ff */
[----:B------:R-:W-:-:S02]  /*4430*/  LEA.HI.X.SX32 R13, R6, R89, 0x1, P3 ;  /* 0x00000059060d7211 */ /* 0x000fc400018f0eff */
[----:B------:R-:W-:Y:S01]  /*4440*/  IADD3 R14, P3, PT, R14, R117, RZ ;  /* 0x000000750e0e7210 */ /* 0x000fe20007f7e0ff */
[----:B------:R-:W-:Y:S02]  /*4450*/  IMAD R124, R113, 0x10, R16 ;  /* 0x00000010717c7824 */ /* 0x000fe400078e0210 */
[----:B------:R-:W-:Y:S01]  /*4460*/  IMAD R6, R214, 0x7a, RZ ;  /* 0x0000007ad6067824 */ /* 0x000fe200078e02ff */
[----:B------:R-:W-:Y:S02]  /*4470*/  LEA.HI.X.SX32 R15, R7, R89, 0x1, P3 ;  /* 0x00000059070f7211 */ /* 0x000fe400018f0eff */
[----:B------:R-:W-:Y:S01]  /*4480*/  IADD3 R16, P3, PT, R8, R117, RZ ;  /* 0x0000007508107210 */ /* 0x000fe20007f7e0ff */
[----:B------:R-:W-:Y:S02]  /*4490*/  IMAD.SHL.U32 R7, R17, 0x100, RZ ;  /* 0x0000010011077824 */ /* 0x000fe400078e00ff */
[----:B------:R-:W-:Y:S01]  /*44a0*/  IMAD R9, R214, 0x3d, RZ ;  /* 0x0000003dd6097824 */ /* 0x000fe200078e02ff */
[----:B------:R-:W-:Y:S01]  /*44b0*/  LEA.HI.X.SX32 R17, R112, R89, 0x1, P3 ;  /* 0x0000005970117211 */ /* 0x000fe200018f0eff */
[----:B------:R-:W-:Y:S01]  /*44c0*/  IMAD R8, R214, 0x7c, RZ ;  /* 0x0000007cd6087824 */ /* 0x000fe200078e02ff */
[----:B------:R-:W-:Y:S01]  /*44d0*/  IADD3 R6, P3, PT, R6, R117, RZ ;  /* 0x0000007506067210 */ /* 0x000fe20007f7e0ff */
[----:B------:R-:W-:Y:S01]  /*44e0*/  IMAD.SHL.U32 R113, R11, 0x100, RZ ;  /* 0x000001000b717824 */ /* 0x000fe200078e00ff */
[----:B------:R-:W-:-:S02]  /*44f0*/  LOP3.LUT R11, R7, 0xf00, RZ, 0xe2, !PT ;  /* 0x00000f00070b7812 */ /* 0x000fc400078ee2ff */
[----:B------:R-:W-:Y:S02]  /*4500*/  LEA.HI.X.SX32 R7, R9, R89, 0x1, P3 ;  /* 0x0000005909077211 */ /* 0x000fe400018f0eff */
[----:B------:R-:W-:Y:S02]  /*4510*/  IADD3 R8, P3, PT, R8, R117, RZ ;  /* 0x0000007508087210 */ /* 0x000fe40007f7e0ff */
[----:B------:R-:W-:Y:S01]  /*4520*/  LOP3.LUT R112, R113, 0xf00, RZ, 0xe2, !PT ;  /* 0x00000f0071707812 */ /* 0x000fe200078ee2ff */
[----:B------:R-:W-:Y:S01]  /*4530*/  IMAD R113, R10, 0x1000, R11 ;  /* 0x000010000a717824 */ /* 0x000fe200078e020b */
[----:B------:R-:W-:Y:S01]  /*4540*/  LEA.HI.X.SX32 R9, R96, R89, 0x1, P3 ;  /* 0x0000005960097211 */ /* 0x000fe200018f0eff */
[----:B------:R-:W-:Y:S01]  /*4550*/  IMAD R11, R214, 0x3f, RZ ;  /* 0x0000003fd60b7824 */ /* 0x000fe200078e02ff */
[----:B------:R-:W-:Y:S01]  /*4560*/  IADD3 R10, P3, PT, R158, R117, RZ ;  /* 0x000000759e0a7210 */ /* 0x000fe20007f7e0ff */
[----:B------:R-:W-:Y:S01]  /*4570*/  IMAD R119, R119, 0x1000, R112 ;  /* 0x0000100077777824 */ /* 0x000fe200078e0270 */
[----:B------:R-:W-:Y:S01]  /*4580*/  LOP3.LUT R116, R116, 0xff, RZ, 0xc0, !PT ;  /* 0x000000ff74747812 */ /* 0x000fe200078ec0ff */
[----:B------:R-:W-:Y:S01]  /*4590*/  IMAD R112, R214, 0xd, RZ ;  /* 0x0000000dd6707824 */ /* 0x000fe200078e02ff */
[----:B------:R-:W-:-:S02]  /*45a0*/  LOP3.LUT R124, R124, 0xff, RZ, 0xc0, !PT ;  /* 0x000000ff7c7c7812 */ /* 0x000fc400078ec0ff */
[----:B------:R-:W-:Y:S02]  /*45b0*/  LEA.HI.X.SX32 R11, R11, R89, 0x1, P3 ;  /* 0x000000590b0b7211 */ /* 0x000fe400018f0eff */
[----:B------:R-:W-:Y:S01]  /*45c0*/  IADD3 R158, P3, PT, R88, R117, RZ ;  /* 0x00000075589e7210 */ /* 0x000fe20007f7e0ff */
[----:B------:R-:W-:Y:S02]  /*45d0*/  IMAD.IADD R88, R113, 0x1, R116 ;  /* 0x0000000171587824 */ /* 0x000fe400078e0274 */
[----:B------:R-:W-:Y:S01]  /*45e0*/  IMAD.IADD R119, R119, 0x1, R124 ;  /* 0x0000000177777824 */ /* 0x000fe200078e027c */
[----:B------:R-:W-:Y:S01]  /*45f0*/  LEA.HI.X.SX32 R159, R112, R89, 0x1, P3 ;  /* 0x00000059709f7211 */ /* 0x000fe200018f0eff */
[C---:B------:R-:W-:Y:S01]  /*4600*/  IMAD.SHL.U32 R113, R214.reuse, 0x8, RZ ;  /* 0x00000008d6717824 */ /* 0x040fe200078e00ff */
[----:B------:R-:W-:Y:S02]  /*4610*/  LEA R116, P3, R214, R117, 0x4 ;  /* 0x00000075d6747211 */ /* 0x000fe400078620ff */
[----:B------:R-:W-:-:S02]  /*4620*/  SHF.R.U32.HI R95, RZ, 0x1, R95 ;  /* 0x00000001ff5f7819 */ /* 0x000fc4000001165f */
[--C-:B------:R-:W-:Y:S02]  /*4630*/  PRMT R160, R88, 0x5410, R119.reuse ;  /* 0x0000541058a07816 */ /* 0x100fe40000000077 */
[----:B------:R-:W-:Y:S02]  /*4640*/  PRMT R119, RZ, 0x7610, R119 ;  /* 0x00007610ff777816 */ /* 0x000fe40000000077 */
[----:B------:R-:W-:Y:S02]  /*4650*/  LEA.HI.X.SX32 R117, R113, R89, 0x1, P3 ;  /* 0x0000005971757211 */ /* 0x000fe400018f0eff */
[----:B------:R-:W-:Y:S02]  /*4660*/  LOP3.LUT P3, RZ, R95, 0x1, RZ, 0xc0, !PT ;  /* 0x000000015fff7812 */ /* 0x000fe4000786c0ff */
[----:B------:R-:W-:Y:S01]  /*4670*/  SHF.R.U64 R88, R160, 0x1f, RZ ;  /* 0x0000001fa0587819 */ /* 0x000fe200000012ff */
[----:B------:R-:W5:Y:S01]  /*4680*/  @!P4 LDG.E.U16 R119, desc[UR22][R158.64] ;  /* 0x000000169e77c981 */ /* 0x000f62000c1e1500 */
[----:B------:R-:W-:-:S02]  /*4690*/  PRMT R89, RZ, 0x7610, R89 ;  /* 0x00007610ff597816 */ /* 0x000fc40000000059 */
[----:B------:R-:W-:Y:S02]  /*46a0*/  LOP3.LUT P4, RZ, R88, 0x1, RZ, 0xc0, !PT ;  /* 0x0000000158ff7812 */ /* 0x000fe4000788c0ff */
[----:B------:R-:W-:Y:S02]  /*46b0*/  PRMT R124, RZ, 0x7610, R124 ;  /* 0x00007610ff7c7816 */ /* 0x000fe4000000007c */
[C---:B------:R-:W-:Y:S02]  /*46c0*/  SHF.R.U64 R95, R160.reuse, 0x1d, RZ ;  /* 0x0000001da05f7819 */ /* 0x040fe400000012ff */
[C---:B------:R-:W-:Y:S01]  /*46d0*/  SHF.R.U64 R88, R160.reuse, 0x1e, RZ ;  /* 0x0000001ea0587819 */ /* 0x040fe200000012ff */
[----:B------:R-:W5:Y:S01]  /*46e0*/  @P3 LDG.E.U16 R89, desc[UR22][R70.64] ;  /* 0x0000001646593981 */ /* 0x000f62000c1e1500 */
[----:B------:R-:W-:Y:S02]  /*46f0*/  PRMT R96, RZ, 0x7610, R96 ;  /* 0x00007610ff607816 */ /* 0x000fe40000000060 */
[----:B------:R-:W-:Y:S01]  /*4700*/  LOP3.LUT P3, RZ, R95, 0x1, RZ, 0xc0, !PT ;  /* 0x000000015fff7812 */ /* 0x000fe2000786c0ff */
[----:B------:R1:W5:Y:S01]  /*4710*/  @!P5 LDG.E.U16 R124, desc[UR22][R116.64] ;  /* 0x00000016747cd981 */ /* 0x000362000c1e1500 */
[----:B------:R-:W-:-:S02]  /*4720*/  SHF.R.U64 R95, R160, 0x1c, RZ ;  /* 0x0000001ca05f7819 */ /* 0x000fc400000012ff */
[----:B------:R-:W-:Y:S01]  /*4730*/  LOP3.LUT P6, RZ, R88, 0x1, RZ, 0xc0, !PT ;  /* 0x0000000158ff7812 */ /* 0x000fe200078cc0ff */
[----:B------:R-:W5:Y:S01]  /*4740*/  @P4 LDG.E.U16 R96, desc[UR22][R66.64] ;  /* 0x0000001642604981 */ /* 0x000f62000c1e1500 */
[----:B------:R-:W-:Y:S02]  /*4750*/  PRMT R88, RZ, 0x7610, R88 ;  /* 0x00007610ff587816 */ /* 0x000fe40000000058 */
[----:B------:R-:W-:Y:S02]  /*4760*/  LOP3.LUT P5, RZ, R95, 0x1, RZ, 0xc0, !PT ;  /* 0x000000015fff7812 */ /* 0x000fe400078ac0ff */
[----:B-1----:R-:W-:Y:S02]  /*4770*/  SHF.R.U64 R116, R160, 0x1b, RZ ;  /* 0x0000001ba0747819 */ /* 0x002fe400000012ff */
[----:B------:R1:W5:Y:S01]  /*4780*/  @!P2 LDG.E.U16 R88, desc[UR22][R72.64] ;  /* 0x000000164858a981 */ /* 0x000362000c1e1500 */
[----:B------:R-:W-:Y:S02]  /*4790*/  PRMT R71, RZ, 0x7610, R71 ;  /* 0x00007610ff477816 */ /* 0x000fe40000000047 */
[----:B------:R-:W-:-:S02]  /*47a0*/  LOP3.LUT P4, RZ, R116, 0x1, RZ, 0xc0, !PT ;  /* 0x0000000174ff7812 */ /* 0x000fc4000788c0ff */
[----:B------:R-:W-:Y:S02]  /*47b0*/  SHF.R.U64 R116, R160, 0x1a, RZ ;  /* 0x0000001aa0747819 */ /* 0x000fe400000012ff */
[----:B------:R-:W-:Y:S01]  /*47c0*/  PRMT R95, RZ, 0x7610, R95 ;  /* 0x00007610ff5f7816 */ /* 0x000fe2000000005f */
[----:B------:R-:W5:Y:S01]  /*47d0*/  @P3 LDG.E.U16 R71, desc[UR22][R62.64] ;  /* 0x000000163e473981 */ /* 0x000f62000c1e1500 */
[----:B------:R-:W-:Y:S02]  /*47e0*/  LOP3.LUT P2, RZ, R116, 0x1, RZ, 0xc0, !PT ;  /* 0x0000000174ff7812 */ /* 0x000fe4000784c0ff */
[----:B-1----:R-:W-:Y:S02]  /*47f0*/  SHF.R.U64 R72, R160, 0x19, RZ ;  /* 0x00000019a0487819 */ /* 0x002fe400000012ff */
[----:B------:R-:W-:Y:S01]  /*4800*/  PRMT R70, RZ, 0x7610, R70 ;  /* 0x00007610ff467816 */ /* 0x000fe20000000046 */
[----:B------:R1:W5:Y:S01]  /*4810*/  @P6 LDG.E.U16 R95, desc[UR22][R68.64] ;  /* 0x00000016445f6981 */ /* 0x000362000c1e1500 */
[----:B------:R-:W-:-:S02]  /*4820*/  PRMT R67, RZ, 0x7610, R67 ;  /* 0x00007610ff437816 */ /* 0x000fc40000000043 */
[----:B------:R-:W-:Y:S02]  /*4830*/  LOP3.LUT P3, RZ, R72, 0x1, RZ, 0xc0, !PT ;  /* 0x0000000148ff7812 */ /* 0x000fe4000786c0ff */
[C---:B------:R-:W-:Y:S01]  /*4840*/  SHF.R.U64 R72, R160.reuse, 0x18, RZ ;  /* 0x00000018a0487819 */ /* 0x040fe200000012ff */
[----:B------:R2:W5:Y:S01]  /*4850*/  @P5 LDG.E.U16 R70, desc[UR22][R64.64] ;  /* 0x0000001640465981 */ /* 0x000562000c1e1500 */
[----:B------:R-:W-:Y:S02]  /*4860*/  PRMT R66, RZ, 0x7610, R66 ;  /* 0x00007610ff427816 */ /* 0x000fe40000000042 */
[----:B-1----:R-:W-:Y:S01]  /*4870*/  SHF.R.U64 R68, R160, 0x17, RZ ;  /* 0x00000017a0447819 */ /* 0x002fe200000012ff */
[----:B------:R1:W5:Y:S01]  /*4880*/  @P4 LDG.E.U16 R67, desc[UR22][R58.64] ;  /* 0x000000163a434981 */ /* 0x000362000c1e1500 */
[----:B------:R-:W-:Y:S02]  /*4890*/  LOP3.LUT P5, RZ, R72, 0x1, RZ, 0xc0, !PT ;  /* 0x0000000148ff7812 */ /* 0x000fe400078ac0ff */
[----:B------:R-:W-:Y:S01]  /*48a0*/  LOP3.LUT P4, RZ, R68, 0x1, RZ, 0xc0, !PT ;  /* 0x0000000144ff7812 */ /* 0x000fe2000788c0ff */
[----:B------:R3:W5:Y:S01]  /*48b0*/  @P2 LDG.E.U16 R66, desc[UR22][R60.64] ;  /* 0x000000163c422981 */ /* 0x000762000c1e1500 */
[----:B------:R-:W-:-:S02]  /*48c0*/  SHF.R.U64 R68, R160, 0x16, RZ ;  /* 0x00000016a0447819 */ /* 0x000fc400000012ff */
[----:B------:R-:W-:Y:S02]  /*48d0*/  PRMT R63, RZ, 0x7610, R63 ;  /* 0x00007610ff3f7816 */ /* 0x000fe4000000003f */
[----:B--2---:R-:W-:Y:S02]  /*48e0*/  SHF.R.U64 R64, R160, 0x15, RZ ;  /* 0x00000015a0407819 */ /* 0x004fe400000012ff */
[----:B------:R-:W-:Y:S02]  /*48f0*/  LOP3.LUT P2, RZ, R68, 0x1, RZ, 0xc0, !PT ;  /* 0x0000000144ff7812 */ /* 0x000fe4000784c0ff */
[----:B------:R-:W-:Y:S01]  /*4900*/  PRMT R62, RZ, 0x7610, R62 ;  /* 0x00007610ff3e7816 */ /* 0x000fe2000000003e */
[----:B------:R2:W5:Y:S01]  /*4910*/  @P3 LDG.E.U16 R63, desc[UR22][R18.64] ;  /* 0x00000016123f3981 */ /* 0x000562000c1e1500 */
[----:B-1----:R-:W-:Y:S02]  /*4920*/  PRMT R58, RZ, 0x7610, R58 ;  /* 0x00007610ff3a7816 */ /* 0x002fe4000000003a */
[----:B------:R-:W-:-:S02]  /*4930*/  LOP3.LUT P3, RZ, R64, 0x1, RZ, 0xc0, !PT ;  /* 0x0000000140ff7812 */ /* 0x000fc4000786c0ff */
[C---:B------:R-:W-:Y:S01]  /*4940*/  SHF.R.U64 R64, R160.reuse, 0x14, RZ ;  /* 0x00000014a0407819 */ /* 0x040fe200000012ff */
[----:B------:R-:W5:Y:S01]  /*4950*/  @P5 LDG.E.U16 R62, desc[UR22][R20.64] ;  /* 0x00000016143e5981 */ /* 0x000f62000c1e1500 */
[----:B---3--:R-:W-:Y:S02]  /*4960*/  SHF.R.U64 R60, R160, 0x13, RZ ;  /* 0x00000013a03c7819 */ /* 0x008fe400000012ff */
[----:B------:R-:W-:Y:S01]  /*4970*/  PRMT R59, RZ, 0x7610, R59 ;  /* 0x00007610ff3b7816 */ /* 0x000fe2000000003b */
[----:B------:R-:W5:Y:S01]  /*4980*/  @P4 LDG.E.U16 R58, desc[UR22][R22.64] ;  /* 0x00000016163a4981 */ /* 0x000f62000c1e1500 */
[----:B------:R-:W-:Y:S02]  /*4990*/  LOP3.LUT P5, RZ, R64, 0x1, RZ, 0xc0, !PT ;  /* 0x0000000140ff7812 */ /* 0x000fe400078ac0ff */
[----:B------:R-:W-:Y:S02]  /*49a0*/  LOP3.LUT P4, RZ, R60, 0x1, RZ, 0xc0, !PT ;  /* 0x000000013cff7812 */ /* 0x000fe4000788c0ff */
[----:B------:R-:W-:Y:S01]  /*49b0*/  SHF.R.U64 R61, R160, 0x12, RZ ;  /* 0x00000012a03d7819 */ /* 0x000fe200000012ff */
[----:B------:R-:W5:Y:S01]  /*49c0*/  @P2 LDG.E.U16 R59, desc[UR22][R24.64] ;  /* 0x00000016183b2981 */ /* 0x000f62000c1e1500 */
[----:B------:R-:W-:-:S02]  /*49d0*/  PRMT R60, RZ, 0x7610, R60 ;  /* 0x00007610ff3c7816 */ /* 0x000fc4000000003c */
[----:B--2---:R-:W-:Y:S02]  /*49e0*/  SHF.R.U64 R18, R160, 0x11, RZ ;  /* 0x00000011a0127819 */ /* 0x004fe400000012ff */
[----:B------:R-:W-:Y:S02]  /*49f0*/  LOP3.LUT P2, RZ, R61, 0x1, RZ, 0xc0, !PT ;  /* 0x000000013dff7812 */ /* 0x000fe4000784c0ff */
[----:B------:R-:W-:Y:S01]  /*4a00*/  PRMT R61, RZ, 0x7610, R61 ;  /* 0x00007610ff3d7816 */ /* 0x000fe2000000003d */
[----:B------:R1:W5:Y:S01]  /*4a10*/  @P3 LDG.E.U16 R60, desc[UR22][R26.64] ;  /* 0x000000161a3c3981 */ /* 0x000362000c1e1500 */
[----:B------:R-:W-:Y:S02]  /*4a20*/  LOP3.LUT P3, RZ, R18, 0x1, RZ, 0xc0, !PT ;  /* 0x0000000112ff7812 */ /* 0x000fe4000786c0ff */
[----:B------:R-:W-:Y:S02]  /*4a30*/  SHF.R.U64 R18, R160, 0x10, RZ ;  /* 0x00000010a0127819 */ /* 0x000fe400000012ff */
[----:B------:R-:W-:Y:S01]  /*4a40*/  PRMT R64, RZ, 0x7610, R64 ;  /* 0x00007610ff407816 */ /* 0x000fe20000000040 */
[----:B------:R2:W5:Y:S01]  /*4a50*/  @P5 LDG.E.U16 R61, desc[UR22][R28.64] ;  /* 0x000000161c3d5981 */ /* 0x000562000c1e1500 */
[----:B------:R-:W-:-:S02]  /*4a60*/  LOP3.LUT P5, RZ, R18, 0x1, RZ, 0xc0, !PT ;  /* 0x0000000112ff7812 */ /* 0x000fc400078ac0ff */
[----:B------:R-:W-:Y:S02]  /*4a70*/  SHF.R.U64 R18, R160, 0xf, RZ ;  /* 0x0000000fa0127819 */ /* 0x000fe400000012ff */
[----:B------:R-:W-:Y:S01]  /*4a80*/  PRMT R65, RZ, 0x7610, R65 ;  /* 0x00007610ff417816 */ /* 0x000fe20000000041 */
[----:B------:R3:W5:Y:S01]  /*4a90*/  @P4 LDG.E.U16 R64, desc[UR22][R30.64] ;  /* 0x000000161e404981 */ /* 0x000762000c1e1500 */
[----:B------:R-:W-:Y:S02]  /*4aa0*/  LOP3.LUT P4, RZ, R18, 0x1, RZ, 0xc0, !PT ;  /* 0x0000000112ff7812 */ /* 0x000fe4000788c0ff */
[----:B------:R-:W-:Y:S02]  /*4ab0*/  SHF.R.U64 R18, R160, 0xe, RZ ;  /* 0x0000000ea0127819 */ /* 0x000fe400000012ff */
[----:B-1----:R-:W-:Y:S01]  /*4ac0*/  PRMT R27, RZ, 0x7610, R27 ;  /* 0x00007610ff1b7816 */ /* 0x002fe2000000001b */
[----:B------:R1:W5:Y:S01]  /*4ad0*/  @P2 LDG.E.U16 R65, desc[UR22][R32.64] ;  /* 0x0000001620412981 */ /* 0x000362000c1e1500 */
[----:B------:R-:W-:-:S02]  /*4ae0*/  LOP3.LUT P2, RZ, R18, 0x1, RZ, 0xc0, !PT ;  /* 0x0000000112ff7812 */ /* 0x000fc4000784c0ff */
[----:B------:R-:W-:Y:S02]  /*4af0*/  SHF.R.U64 R18, R160, 0xd, RZ ;  /* 0x0000000da0127819 */ /* 0x000fe400000012ff */
[----:B--2---:R-:W-:Y:S01]  /*4b00*/  PRMT R28, RZ, 0x7610, R28 ;  /* 0x00007610ff1c7816 */ /* 0x004fe2000000001c */
[----:B------:R2:W5:Y:S01]  /*4b10*/  @P3 LDG.E.U16 R27, desc[UR22][R34.64] ;  /* 0x00000016221b3981 */ /* 0x000562000c1e1500 */
[----:B------:R-:W-:Y:S02]  /*4b20*/  LOP3.LUT P3, RZ, R18, 0x1, RZ, 0xc0, !PT ;  /* 0x0000000112ff7812 */ /* 0x000fe4000786c0ff */
[----:B------:R-:W-:Y:S02]  /*4b30*/  SHF.R.U64 R18, R160, 0xc, RZ ;  /* 0x0000000ca0127819 */ /* 0x000fe400000012ff */
[----:B------:R-:W-:Y:S01]  /*4b40*/  PRMT R29, RZ, 0x7610, R29 ;  /* 0x00007610ff1d7816 */ /* 0x000fe2000000001d */
[----:B------:R4:W5:Y:S01]  /*4b50*/  @P5 LDG.E.U16 R28, desc[UR22][R36.64] ;  /* 0x00000016241c5981 */ /* 0x000962000c1e1500 */
[----:B------:R-:W-:-:S02]  /*4b60*/  LOP3.LUT P5, RZ, R18, 0x1, RZ, 0xc0, !PT ;  /* 0x0000000112ff7812 */ /* 0x000fc400078ac0ff */
[----:B------:R-:W-:Y:S02]  /*4b70*/  SHF.R.U64 R18, R160, 0xb, RZ ;  /* 0x0000000ba0127819 */ /* 0x000fe400000012ff */
[----:B---3--:R-:W-:Y:S01]  /*4b80*/  PRMT R30, RZ, 0x7610, R30 ;  /* 0x00007610ff1e7816 */ /* 0x008fe2000000001e */
[----:B------:R3:W5:Y:S01]  /*4b90*/  @P4 LDG.E.U16 R29, desc[UR22][R38.64] ;  /* 0x00000016261d4981 */ /* 0x000762000c1e1500 */
[----:B------:R-:W-:Y:S02]  /*4ba0*/  LOP3.LUT P4, RZ, R18, 0x1, RZ, 0xc0, !PT ;  /* 0x0000000112ff7812 */ /* 0x000fe4000788c0ff */
[----:B------:R-:W-:Y:S02]  /*4bb0*/  SHF.R.U64 R18, R160, 0xa, RZ ;  /* 0x0000000aa0127819 */ /* 0x000fe400000012ff */
[----:B------:R-:W-:Y:S01]  /*4bc0*/  PRMT R31, RZ, 0x7610, R31 ;  /* 0x00007610ff1f7816 */ /* 0x000fe2000000001f */
[----:B------:R0:W5:Y:S01]  /*4bd0*/  @P2 LDG.E.U16 R30, desc[UR22][R40.64] ;  /* 0x00000016281e2981 */ /* 0x000162000c1e1500 */
[----:B------:R-:W-:-:S02]  /*4be0*/  LOP3.LUT P2, RZ, R18, 0x1, RZ, 0xc0, !PT ;  /* 0x0000000112ff7812 */ /* 0x000fc4000784c0ff */
[----:B------:R-:W-:Y:S02]  /*4bf0*/  SHF.R.U64 R18, R160, 0x9, RZ ;  /* 0x00000009a0127819 */ /* 0x000fe400000012ff */
[----:B-1----:R-:W-:Y:S01]  /*4c00*/  PRMT R32, RZ, 0x7610, R32 ;  /* 0x00007610ff207816 */ /* 0x002fe20000000020 */
[----:B------:R1:W5:Y:S01]  /*4c10*/  @P3 LDG.E.U16 R31, desc[UR22][R42.64] ;  /* 0x000000162a1f3981 */ /* 0x000362000c1e1500 */
[----:B------:R-:W-:Y:S02]  /*4c20*/  LOP3.LUT P3, RZ, R18, 0x1, RZ, 0xc0, !PT ;  /* 0x0000000112ff7812 */ /* 0x000fe4000786c0ff */
[----:B------:R-:W-:Y:S02]  /*4c30*/  SHF.R.U64 R18, R160, 0x8, RZ ;  /* 0x00000008a0127819 */ /* 0x000fe400000012ff */
[----:B------:R-:W-:Y:S01]  /*4c40*/  PRMT R33, RZ, 0x7610, R33 ;  /* 0x00007610ff217816 */ /* 0x000fe20000000021 */
[----:B------:R0:W5:Y:S01]  /*4c50*/  @P5 LDG.E.U16 R32, desc[UR22][R44.64] ;  /* 0x000000162c205981 */ /* 0x000162000c1e1500 */
[----:B------:R-:W-:-:S02]  /*4c60*/  LOP3.LUT P5, RZ, R18, 0x1, RZ, 0xc0, !PT ;  /* 0x0000000112ff7812 */ /* 0x000fc400078ac0ff */
[----:B------:R-:W-:Y:S02]  /*4c70*/  SHF.R.U64 R18, R160, 0x7, RZ ;  /* 0x00000007a0127819 */ /* 0x000fe400000012ff */
[----:B--2---:R-:W-:Y:S01]  /*4c80*/  PRMT R34, RZ, 0x7610, R34 ;  /* 0x00007610ff227816 */ /* 0x004fe20000000022 */
[----:B------:R-:W5:Y:S01]  /*4c90*/  @P4 LDG.E.U16 R33, desc[UR22][R46.64] ;  /* 0x000000162e214981 */ /* 0x000f62000c1e1500 */
[----:B------:R-:W-:Y:S02]  /*4ca0*/  LOP3.LUT P4, RZ, R18, 0x1, RZ, 0xc0, !PT ;  /* 0x0000000112ff7812 */ /* 0x000fe4000788c0ff */
[----:B------:R-:W-:Y:S02]  /*4cb0*/  SHF.R.U64 R18, R160, 0x6, RZ ;  /* 0x00000006a0127819 */ /* 0x000fe400000012ff */
[----:B------:R-:W-:Y:S01]  /*4cc0*/  PRMT R35, RZ, 0x7610, R35 ;  /* 0x00007610ff237816 */ /* 0x000fe20000000023 */
[----:B------:R2:W5:Y:S01]  /*4cd0*/  @P2 LDG.E.U16 R34, desc[UR22][R48.64] ;  /* 0x0000001630222981 */ /* 0x000562000c1e1500 */
[----:B------:R-:W-:-:S02]  /*4ce0*/  LOP3.LUT P2, RZ, R18, 0x1, RZ, 0xc0, !PT ;  /* 0x0000000112ff7812 */ /* 0x000fc4000784c0ff */
[----:B------:R-:W-:Y:S02]  /*4cf0*/  SHF.R.U64 R18, R160, 0x5, RZ ;  /* 0x00000005a0127819 */ /* 0x000fe400000012ff */
[----:B----4-:R-:W-:Y:S01]  /*4d00*/  PRMT R36, RZ, 0x7610, R36 ;  /* 0x00007610ff247816 */ /* 0x010fe20000000024 */
[----:B------:R-:W5:Y:S01]  /*4d10*/  @P3 LDG.E.U16 R35, desc[UR22][R50.64] ;  /* 0x0000001632233981 */ /* 0x000f62000c1e1500 */
[----:B------:R-:W-:Y:S02]  /*4d20*/  LOP3.LUT P3, RZ, R18, 0x1, RZ, 0xc0, !PT ;  /* 0x0000000112ff7812 */ /* 0x000fe4000786c0ff */
[----:B------:R-:W-:Y:S02]  /*4d30*/  SHF.R.U64 R18, R160, 0x4, RZ ;  /* 0x00000004a0127819 */ /* 0x000fe400000012ff */
[----:B------:R-:W-:Y:S01]  /*4d40*/  PRMT R37, RZ, 0x7610, R37 ;  /* 0x00007610ff257816 */ /* 0x000fe20000000025 */
[----:B------:R-:W5:Y:S01]  /*4d50*/  @P5 LDG.E.U16 R36, desc[UR22][R52.64] ;  /* 0x0000001634245981 */ /* 0x000f62000c1e1500 */
[----:B------:R-:W-:-:S02]  /*4d60*/  LOP3.LUT P5, RZ, R18, 0x1, RZ, 0xc0, !PT ;  /* 0x0000000112ff7812 */ /* 0x000fc400078ac0ff */
[----:B------:R-:W-:Y:S02]  /*4d70*/  SHF.R.U64 R18, R160, 0x3, RZ ;  /* 0x00000003a0127819 */ /* 0x000fe400000012ff */
[----:B---3--:R-:W-:Y:S01]  /*4d80*/  PRMT R38, RZ, 0x7610, R38 ;  /* 0x00007610ff267816 */ /* 0x008fe20000000026 */
[----:B------:R3:W5:Y:S01]  /*4d90*/  @P4 LDG.E.U16 R37, desc[UR22][R54.64] ;  /* 0x0000001636254981 */ /* 0x000762000c1e1500 */
[----:B------:R-:W-:Y:S02]  /*4da0*/  PRMT R39, RZ, 0x7610, R39 ;  /* 0x00007610ff277816 */ /* 0x000fe40000000027 */
[----:B------:R-:W-:Y:S02]  /*4db0*/  LOP3.LUT P4, RZ, R18, 0x1, RZ, 0xc0, !PT ;  /* 0x0000000112ff7812 */ /* 0x000fe4000788c0ff */
[C---:B------:R-:W-:Y:S01]  /*4dc0*/  SHF.R.U64 R18, R160.reuse, 0x2, RZ ;  /* 0x00000002a0127819 */ /* 0x040fe200000012ff */
[----:B------:R-:W5:Y:S01]  /*4dd0*/  @P2 LDG.E.U16 R38, desc[UR22][R56.64] ;  /* 0x0000001638262981 */ /* 0x000f62000c1e1500 */
[----:B------:R-:W-:-:S02]  /*4de0*/  SHF.R.U64 R160, R160, 0x1, RZ ;  /* 0x00000001a0a07819 */ /* 0x000fc400000012ff */
[----:B------:R-:W-:Y:S01]  /*4df0*/  LOP3.LUT P2, RZ, R18, 0x1, RZ, 0xc0, !PT ;  /* 0x0000000112ff7812 */ /* 0x000fe2000784c0ff */
[----:B------:R-:W5:Y:S01]  /*4e00*/  @P3 LDG.E.U16 R39, desc[UR22][R12.64] ;  /* 0x000000160c273981 */ /* 0x000f62000c1e1500 */
[----:B------:R-:W-:Y:S02]  /*4e10*/  LOP3.LUT P3, RZ, R160, 0x1, RZ, 0xc0, !PT ;  /* 0x00000001a0ff7812 */ /* 0x000fe4000786c0ff */
[----:B0-----:R-:W-:Y:S02]  /*4e20*/  PRMT R41, RZ, 0x7610, R41 ;  /* 0x00007610ff297816 */ /* 0x001fe40000000029 */
[----:B------:R-:W-:Y:S02]  /*4e30*/  PRMT R171, RZ, 0x7610, R171 ;  /* 0x00007610ffab7816 */ /* 0x000fe400000000ab */
[----:B------:R-:W-:-:S05]  /*4e40*/  PRMT R172, RZ, 0x7610, R172 ;  /* 0x00007610ffac7816 */ /* 0x000fca00000000ac */
[----:B------:R-:W5:Y:S04]  /*4e50*/  @P2 LDG.E.U16 R41, desc[UR22][R6.64] ;  /* 0x0000001606292981 */ /* 0x000f68000c1e1500 */
[----:B------:R-:W5:Y:S04]  /*4e60*/  @P3 LDG.E.U16 R171, desc[UR22][R8.64] ;  /* 0x0000001608ab3981 */ /* 0x000f68000c1e1500 */
[----:B------:R-:W5:Y:S01]  /*4e70*/  @!P0 LDG.E.U16 R172, desc[UR22][R10.64] ;  /* 0x000000160aac8981 */ /* 0x000f62000c1e1500 */
[----:B------:R-:W-:Y:S02]  /*4e80*/  LOP3.LUT R116, R3, 0x3f, RZ, 0xc0, !PT ;  /* 0x0000003f03747812 */ /* 0x000fe400078ec0ff */
[----:B-1----:R-:W-:-:S03]  /*4e90*/  PRMT R42, RZ, 0x7610, R42 ;  /* 0x00007610ff2a7816 */ /* 0x002fc6000000002a */
[----:B------:R-:W-:Y:S02]  /*4ea0*/  IMAD R18, R116, R215, RZ ;  /* 0x000000d774127224 */ /* 0x000fe400078e02ff */
[----:B------:R-:W-:Y:S01]  /*4eb0*/  IMAD R125, R125, UR4, RZ ;  /* 0x000000047d7d7c24 */ /* 0x000fe2000f8e02ff */
[----:B------:R-:W5:Y:S01]  /*4ec0*/  @P5 LDG.E.U16 R42, desc[UR22][R14.64] ;  /* 0x000000160e2a5981 */ /* 0x000f62000c1e1500 */
[----:B------:R-:W-:Y:S01]  /*4ed0*/  IMAD R135, R135, UR4, RZ ;  /* 0x0000000487877c24 */ /* 0x000fe2000f8e02ff */
[----:B------:R-:W-:Y:S02]  /*4ee0*/  LEA R22, P5, R18, UR14, 0x1 ;  /* 0x0000000e12167c11 */ /* 0x000fe4000f8a08ff */
[----:B------:R-:W-:Y:S01]  /*4ef0*/  PRMT R40, RZ, 0x7610, R40 ;  /* 0x00007610ff287816 */ /* 0x000fe20000000028 */
[----:B------:R-:W-:Y:S01]  /*4f00*/  IMAD R136, R136, UR4, RZ ;  /* 0x0000000488887c24 */ /* 0x000fe2000f8e02ff */
[----:B------:R-:W-:Y:S01]  /*4f10*/  LEA.HI.X.SX32 R24, R18, UR15, 0x1, P5 ;  /* 0x0000000f12187c11 */ /* 0x000fe2000a8f0eff */
[----:B------:R-:W-:Y:S01]  /*4f20*/  IMAD R145, R145, UR4, RZ ;  /* 0x0000000491917c24 */ /* 0x000fe2000f8e02ff */
[-C--:B------:R-:W-:Y:S01]  /*4f30*/  LEA R45, P6, R125, R22.reuse, 0x1 ;  /* 0x000000167d2d7211 */ /* 0x080fe200078c08ff */
[----:B------:R-:W-:Y:S01]  /*4f40*/  IMAD R138, R138, UR4, RZ ;  /* 0x000000048a8a7c24 */ /* 0x000fe2000f8e02ff */
[----:B------:R-:W-:Y:S01]  /*4f50*/  LEA R166, P5, R135, R22, 0x1 ;  /* 0x0000001687a67211 */ /* 0x000fe200078a08ff */
[----:B------:R0:W5:Y:S01]  /*4f60*/  @P4 LDG.E.U16 R40, desc[UR22][R16.64] ;  /* 0x0000001610284981 */ /* 0x000162000c1e1500 */
[----:B------:R-:W-:Y:S01]  /*4f70*/  LEA.HI.X.SX32 R164, R125, R24, 0x1, P6 ;  /* 0x000000187da47211 */ /* 0x000fe200030f0eff */
[----:B------:R-:W-:Y:S01]  /*4f80*/  IMAD R140, R140, UR4, RZ ;  /* 0x000000048c8c7c24 */ /* 0x000fe2000f8e02ff */
[----:B------:R-:W-:Y:S01]  /*4f90*/  LEA R167, P4, R136, R22, 0x1 ;  /* 0x0000001688a77211 */ /* 0x000fe200078808ff */
[----:B------:R-:W-:Y:S01]  /*4fa0*/  IMAD R153, R153, UR4, RZ ;  /* 0x0000000499997c24 */ /* 0x000fe2000f8e02ff */
[----:B------:R-:W-:Y:S01]  /*4fb0*/  LEA.HI.X.SX32 R169, R135, R24, 0x1, P5 ;  /* 0x0000001887a97211 */ /* 0x000fe200028f0eff */
[----:B------:R-:W-:Y:S01]  /*4fc0*/  IMAD R155, R155, UR4, RZ ;  /* 0x000000049b9b7c24 */ /* 0x000fe2000f8e02ff */
[----:B--2---:R-:W-:-:S02]  /*4fd0*/  LEA R48, P6, R145, R22, 0x1 ;  /* 0x0000001691307211 */ /* 0x004fc400078c08ff */
[----:B------:R-:W-:Y:S01]  /*4fe0*/  LEA R43, P5, R138, R22, 0x1 ;  /* 0x000000168a2b7211 */ /* 0x000fe200078a08ff */
[----:B------:R-:W-:Y:S01]  /*4ff0*/  IMAD R144, R144, UR4, RZ ;  /* 0x0000000490907c24 */ /* 0x000fe2000f8e02ff */
[-C--:B------:R-:W-:Y:S01]  /*5000*/  LEA.HI.X.SX32 R170, R136, R24.reuse, 0x1, P4 ;  /* 0x0000001888aa7211 */ /* 0x080fe200020f0eff */
[----:B------:R-:W-:Y:S01]  /*5010*/  IMAD R151, R151, UR4, RZ ;  /* 0x0000000497977c24 */ /* 0x000fe2000f8e02ff */
[----:B------:R-:W-:Y:S01]  /*5020*/  LEA.HI.X.SX32 R49, R145, R24, 0x1, P6 ;  /* 0x0000001891317211 */ /* 0x000fe200030f0eff */
[----:B------:R-:W-:Y:S01]  /*5030*/  IMAD R152, R152, UR4, RZ ;  /* 0x0000000498987c24 */ /* 0x000fe2000f8e02ff */
[----:B------:R-:W-:Y:S02]  /*5040*/  LEA R44, P4, R140, R22, 0x1 ;  /* 0x000000168c2c7211 */ /* 0x000fe400078808ff */
[----:B------:R-:W-:Y:S02]  /*5050*/  LEA.HI.X.SX32 R168, R138, R24, 0x1, P5 ;  /* 0x000000188aa87211 */ /* 0x000fe400028f0eff */
[----:B---3--:R-:W-:-:S02]  /*5060*/  LEA R54, P6, R153, R22, 0x1 ;  /* 0x0000001699367211 */ /* 0x008fc400078c08ff */
[----:B------:R-:W-:Y:S01]  /*5070*/  LEA R46, P5, R155, R22, 0x1 ;  /* 0x000000169b2e7211 */ /* 0x000fe200078a08ff */
[----:B0-----:R-:W-:Y:S01]  /*5080*/  IMAD R16, R157, UR4, RZ ;  /* 0x000000049d107c24 */ /* 0x001fe2000f8e02ff */
[-C--:B------:R-:W-:Y:S01]  /*5090*/  LEA.HI.X.SX32 R165, R140, R24.reuse, 0x1, P4 ;  /* 0x000000188ca57211 */ /* 0x080fe200020f0eff */
[----:B------:R-:W-:Y:S01]  /*50a0*/  IMAD R130, R130, UR4, RZ ;  /* 0x0000000482827c24 */ /* 0x000fe2000f8e02ff */
[----:B------:R-:W-:Y:S01]  /*50b0*/  LEA.HI.X.SX32 R55, R153, R24, 0x1, P6 ;  /* 0x0000001899377211 */ /* 0x000fe200030f0eff */
[----:B------:R-:W-:Y:S01]  /*50c0*/  IMAD R128, R128, UR4, RZ ;  /* 0x0000000480807c24 */ /* 0x000fe2000f8e02ff */
[----:B------:R-:W-:Y:S01]  /*50d0*/  LEA R50, P4, R144, R22, 0x1 ;  /* 0x0000001690327211 */ /* 0x000fe200078808ff */
[----:B------:R-:W-:Y:S01]  /*50e0*/  IMAD R127, R127, UR4, RZ ;  /* 0x000000047f7f7c24 */ /* 0x000fe2000f8e02ff */
[----:B------:R-:W-:Y:S02]  /*50f0*/  LEA.HI.X.SX32 R47, R155, R24, 0x1, P5 ;  /* 0x000000189b2f7211 */ /* 0x000fe400028f0eff */
[----:B------:R-:W-:-:S02]  /*5100*/  LEA R157, P6, R151, R22, 0x1 ;  /* 0x00000016979d7211 */ /* 0x000fc400078c08ff */
        /* <DEDUP_REMOVED lines=40> */
[----:B------:R-:W-:Y:S01]  /*5390*/  VIADD R117, R4, 0x3f ;  /* 0x0000003f04757836 */ /* 0x000fe20000000000 */
[----:B------:R-:W-:Y:S02]  /*53a0*/  LEA.HI.X.SX32 R142, R14, R24, 0x1, P6 ;  /* 0x000000180e8e7211 */ /* 0x000fe400030f0eff */
        /* <DEDUP_REMOVED lines=11> */
[----:B------:R-:W-:Y:S01]  /*5460*/  ISETP.GT.AND P6, PT, R117, 0x3f, PT ;  /* 0x0000003f7500780c */ /* 0x000fe20003fc4270 */
[----:B------:R-:W-:-:S04]  /*5470*/  @!UP1 UIADD3 UR4, UPT, UPT, -UR7, 0x100000, URZ ;  /* 0x0010000007049890 */ /* 0x000fc8000fffe1ff */
[----:B------:R-:W-:Y:S02]  /*5480*/  @!UP1 USHF.L.U32 UR5, UR4, 0xb, URZ ;  /* 0x0000000b04059899 */ /* 0x000fe400080006ff */
[----:B------:R-:W-:Y:S01]  /*5490*/  @!UP1 USHF.L.U32 UR4, UR4, 0x1, URZ ;  /* 0x0000000104049899 */ /* 0x000fe200080006ff */
[----:B------:R-:W-:Y:S02]  /*54a0*/  LEA R133, P5, R16, R22, 0x1 ;  /* 0x0000001610857211 */ /* 0x000fe400078a08ff */
[----:B------:R-:W-:Y:S02]  /*54b0*/  LEA.HI.X.SX32 R141, R15, R24, 0x1, P4 ;  /* 0x000000180f8d7211 */ /* 0x000fe400020f0eff */
[----:B------:R-:W-:Y:S02]  /*54c0*/  LEA R132, P4, R18, R22, 0x1 ;  /* 0x0000001612847211 */ /* 0x000fe400078808ff */
[----:B------:R-:W-:Y:S01]  /*54d0*/  LEA.HI.X.SX32 R138, R16, R24, 0x1, P5 ;  /* 0x00000018108a7211 */ /* 0x000fe200028f0eff */
[----:B------:R-:W-:Y:S01]  /*54e0*/  VOTEU.ALL UP1, P1 ;  /* 0x0000000000ff7886 */ /* 0x000fe20000820000 */
[----:B------:R-:W-:-:S02]  /*54f0*/  LEA R131, P5, R19, R22, 0x1 ;  /* 0x0000001613837211 */ /* 0x000fc400078a08ff */
[----:B------:R-:W-:Y:S02]  /*5500*/  LEA.HI.X.SX32 R137, R18, R24, 0x1, P4 ;  /* 0x0000001812897211 */ /* 0x000fe400020f0eff */
[C---:B------:R-:W-:Y:S01]  /*5510*/  LEA R127, P4, R20.reuse, R22, 0x1 ;  /* 0x00000016147f7211 */ /* 0x040fe200078808ff */
[----:B------:R0:W1:Y:S01]  /*5520*/  @!UP1 SYNCS.EXCH.64 URZ, [UR9+0x4008], UR4 ;  /* 0x0040080409ff95b2 */ /* 0x0000620008000100 */
[----:B------:R-:W-:Y:S02]  /*5530*/  LEA.HI.X.SX32 R136, R19, R24, 0x1, P5 ;  /* 0x0000001813887211 */ /* 0x000fe400028f0eff */
[----:B------:R-:W-:Y:S02]  /*5540*/  LEA R126, P5, R21, R22, 0x1 ;  /* 0x00000016157e7211 */ /* 0x000fe400078a08ff */
[----:B------:R-:W-:Y:S02]  /*5550*/  LEA.HI.X.SX32 R130, R20, R24, 0x1, P4 ;  /* 0x0000001814827211 */ /* 0x000fe400020f0eff */
[----:B------:R-:W-:-:S02]  /*5560*/  ISETP.LT.AND P4, PT, R116, R4, P6 ;  /* 0x000000047400720c */ /* 0x000fc40003781270 */
[----:B------:R-:W-:Y:S01]  /*5570*/  LEA.HI.X.SX32 R129, R21, R24, 0x1, P5 ;  /* 0x0000001815817211 */ /* 0x000fe200028f0eff */
[----:B0-----:R-:W-:Y:S10]  /*5580*/  @!P6 BRA `(.L_x_6) ;  /* 0x000000000084e947 */ /* 0x001ff40003800000 */
[----:B-----5:R-:W-:Y:S02]  /*5590*/  PRMT R27, R27, 0x5410, R28 ;  /* 0x000054101b1b7816 */ /* 0x020fe4000000001c */
[----:B------:R-:W-:Y:S02]  /*55a0*/  PRMT R28, R29, 0x5410, R30 ;  /* 0x000054101d1c7816 */ /* 0x000fe4000000001e */
[----:B------:R-:W-:Y:S02]  /*55b0*/  PRMT R29, R31, 0x5410, R32 ;  /* 0x000054101f1d7816 */ /* 0x000fe40000000020 */
[----:B------:R-:W-:Y:S02]  /*55c0*/  PRMT R30, R33, 0x5410, R34 ;  /* 0x00005410211e7816 */ /* 0x000fe40000000022 */
[----:B------:R-:W-:Y:S02]  /*55d0*/  PRMT R31, R35, 0x5410, R36 ;  /* 0x00005410231f7816 */ /* 0x000fe40000000024 */
[----:B------:R-:W-:-:S02]  /*55e0*/  PRMT R4, R123, 0x5410, R122 ;  /* 0x000054107b047816 */ /* 0x000fc4000000007a */
[----:B------:R-:W-:Y:S02]  /*55f0*/  PRMT R5, R120, 0x5410, R5 ;  /* 0x0000541078057816 */ /* 0x000fe40000000005 */
        /* <DEDUP_REMOVED lines=24> */
[----:B------:R-:W-:-:S04]  /*5780*/  PRMT R35, R171, 0x5410, R172 ;  /* 0x00005410ab237816 */ /* 0x000fc800000000ac */
[----:B------:R0:W-:Y:S03]  /*5790*/  STTM.x32 tmem[UR10+0x40], R4 ;  /* 0x00004004000079ed */ /* 0x0001e600082c000a */
.L_x_6:
[----:B------:R-:W2:Y:S01]  /*57a0*/  FENCE.VIEW.ASYNC.T ;  /* 0x00000000000073c6 */ /* 0x000ea20000000200 */
[----:B0-----:R-:W-:Y:S01]  /*57b0*/  PRMT R4, RZ, 0x7610, R4 ;  /* 0x00007610ff047816 */ /* 0x001fe20000000004 */
[----:B-----5:R-:W-:Y:S01]  /*57c0*/  IMAD.MOV.U32 R36, RZ, RZ, R166 ;  /* 0x000000ffff247224 */ /* 0x020fe200078e00a6 */
[----:B------:R-:W-:Y:S01]  /*57d0*/  PRMT R8, RZ, 0x7610, R8 ;  /* 0x00007610ff087816 */ /* 0x000fe20000000008 */
[----:B------:R-:W-:Y:S01]  /*57e0*/  IMAD.MOV.U32 R37, RZ, RZ, R169 ;  /* 0x000000ffff257224 */ /* 0x000fe200078e00a9 */
[----:B-12---:R-:W-:Y:S01]  /*57f0*/  BAR.SYNC.DEFER_BLOCKING 0x0 ;  /* 0x0000000000007b1d */ /* 0x006fe20000010000 */
[----:B------:R-:W-:Y:S01]  /*5800*/  PRMT R12, RZ, 0x7610, R12 ;  /* 0x00007610ff0c7816 */ /* 0x000fe2000000000c */
[----:B------:R-:W-:Y:S01]  /*5810*/  IMAD.MOV.U32 R42, RZ, RZ, R45 ;  /* 0x000000ffff2a7224 */ /* 0x000fe200078e002d */
        /* <DEDUP_REMOVED lines=58> */
[----:B------:R-:W2:Y:S01]  /*5bc0*/  @P4 LDG.E.U16 R4, desc[UR22][R36.64] ;  /* 0x0000001624044981 */ /* 0x000ea2000c1e1500 */
[----:B------:R-:W-:-:S02]  /*5bd0*/  IMAD.MOV.U32 R81, RZ, RZ, R147 ;  /* 0x000000ffff517224 */ /* 0x000fc400078e0093 */
[----:B------:R-:W-:Y:S01]  /*5be0*/  IMAD.MOV.U32 R88, RZ, RZ, R133 ;  /* 0x000000ffff587224 */ /* 0x000fe200078e0085 */
[----:B------:R-:W3:Y:S01]  /*5bf0*/  @P4 LDG.E.U16 R8, desc[UR22][R44.64] ;  /* 0x000000162c084981 */ /* 0x000ee2000c1e1500 */
[----:B------:R-:W-:Y:S02]  /*5c00*/  IMAD.MOV.U32 R89, RZ, RZ, R138 ;  /* 0x000000ffff597224 */ /* 0x000fe400078e008a */
[----:B------:R-:W-:Y:S01]  /*5c10*/  IMAD.MOV.U32 R96, RZ, RZ, R127 ;  /* 0x000000ffff607224 */ /* 0x000fe200078e007f */
[----:B------:R-:W4:Y:S01]  /*5c20*/  @P4 LDG.E.U16 R12, desc[UR22][R52.64] ;  /* 0x00000016340c4981 */ /* 0x000f22000c1e1500 */
[----:B------:R-:W-:Y:S02]  /*5c30*/  IMAD.MOV.U32 R97, RZ, RZ, R130 ;  /* 0x000000ffff617224 */ /* 0x000fe400078e0082 */
[----:B------:R-:W-:Y:S01]  /*5c40*/  IMAD.MOV.U32 R58, RZ, RZ, R160 ;  /* 0x000000ffff3a7224 */ /* 0x000fe200078e00a0 */
[----:B------:R-:W4:Y:S01]  /*5c50*/  @P4 LDG.E.U16 R16, desc[UR22][R60.64] ;  /* 0x000000163c104981 */ /* 0x000f22000c1e1500 */
[----:B------:R-:W-:-:S02]  /*5c60*/  IMAD.MOV.U32 R43, RZ, RZ, R164 ;  /* 0x000000ffff2b7224 */ /* 0x000fc400078e00a4 */
[----:B------:R-:W-:Y:S01]  /*5c70*/  IMAD.MOV.U32 R59, RZ, RZ, R163 ;  /* 0x000000ffff3b7224 */ /* 0x000fe200078e00a3 */
[----:B------:R-:W4:Y:S01]  /*5c80*/  @P4 LDG.E.U16 R20, desc[UR22][R68.64] ;  /* 0x0000001644144981 */ /* 0x000f22000c1e1500 */
        /* <DEDUP_REMOVED lines=12> */
[----:B------:R-:W-:Y:S01]  /*5d50*/  IMAD.MOV.U32 R99, RZ, RZ, R129 ;  /* 0x000000ffff637224 */ /* 0x000fe200078e0081 */
[----:B------:R-:W-:Y:S01]  /*5d60*/  SHF.R.S32.HI R118, RZ, 0x1f, R115 ;  /* 0x0000001fff767819 */ /* 0x000fe20000011473 */
[----:B------:R-:W0:Y:S01]  /*5d70*/  LDCU UR5, c[0x0][0x3a0] ;  /* 0x00007400ff0577ac */ /* 0x000e220008000800 */
[----:B------:R-:W4:Y:S04]  /*5d80*/  @P4 LDG.E.U16 R9, desc[UR22][R46.64] ;  /* 0x000000162e094981 */ /* 0x000f28000c1e1500 */
        /* <DEDUP_REMOVED lines=21> */
[----:B------:R-:W4:Y:S01]  /*5ee0*/  @P4 LDG.E.U16 R35, desc[UR22][R98.64] ;  /* 0x0000001662234981 */ /* 0x000f22000c1e1500 */
[----:B------:R-:W-:Y:S01]  /*5ef0*/  SHF.L.U64.HI R115, R115, 0x1, R118 ;  /* 0x0000000173737819 */ /* 0x000fe20000010276 */
[----:B------:R-:W-:Y:S01]  /*5f00*/  IMAD.SHL.U32 R118, R214, 0x40, RZ ;  /* 0x00000040d6767824 */ /* 0x000fe200078e00ff */
[----:B------:R-:W-:Y:S01]  /*5f10*/  SHF.R.S32.HI R119, RZ, 0x6, R3 ;  /* 0x00000006ff777819 */ /* 0x000fe20000011403 */
[----:B------:R-:W-:-:S02]  /*5f20*/  IMAD.SHL.U32 R116, R116, 0x2, RZ ;  /* 0x0000000274747824 */ /* 0x000fc400078e00ff */
[----:B------:R-:W-:Y:S01]  /*5f30*/  IMAD.WIDE R114, R118, 0x2, R114 ;  /* 0x0000000276727825 */ /* 0x000fe200078e0272 */
[----:B------:R-:W-:-:S04]  /*5f40*/  SGXT R119, R119, 0x1 ;  /* 0x000000017777781a */ /* 0x000fc80000000200 */
[----:B------:R-:W-:Y:S02]  /*5f50*/  LOP3.LUT R119, R116, 0x90, R119, 0x78, !PT ;  /* 0x0000009074777812 */ /* 0x000fe400078e7877 */
[----:B------:R-:W-:Y:S02]  /*5f60*/  IADD3 R120, P3, PT, R114, UR12, RZ ;  /* 0x0000000c72787c10 */ /* 0x000fe4000ff7e0ff */
[----:B------:R-:W-:Y:S02]  /*5f70*/  LOP3.LUT R114, R119, 0x20, RZ, 0x3c, !PT ;  /* 0x0000002077727812 */ /* 0x000fe400078e3cff */
[----:B------:R-:W-:Y:S02]  /*5f80*/  IADD3.X R122, PT, PT, R115, UR13, RZ, P3, !PT ;  /* 0x0000000d737a7c10 */ /* 0x000fe40009ffe4ff */
[----:B------:R-:W-:Y:S01]  /*5f90*/  LOP3.LUT R115, R119, 0x40, RZ, 0x3c, !PT ;  /* 0x0000004077737812 */ /* 0x000fe200078e3cff */
[----:B0-----:R-:W-:-:S04]  /*5fa0*/  UIADD3 UR7, UPT, UPT, UR5, 0x3f, URZ ;  /* 0x0000003f05077890 */ /* 0x001fc8000fffe0ff */
[----:B------:R-:W-:-:S04]  /*5fb0*/  USHF.R.S32.HI UR5, URZ, 0x1f, UR7 ;  /* 0x0000001fff057899 */ /* 0x000fc80008011407 */
[----:B------:R-:W-:Y:S01]  /*5fc0*/  ULEA.HI UR7, UR5, UR7, URZ, 0x6 ;  /* 0x0000000705077291 */ /* 0x000fe2000f8f30ff */
[----:B------:R-:W-:Y:S01]  /*5fd0*/  ISETP.NE.U32.AND P0, PT, R143, RZ, PT ;  /* 0x000000ff8f00720c */ /* 0x000fe20003f05070 */
[----:B------:R-:W-:Y:S02]  /*5fe0*/  UIADD3 UR5, UPT, UPT, UR9, 0x2000, URZ ;  /* 0x0000200009057890 */ /* 0x000fe4000fffe0ff */
[----:B------:R-:W-:Y:S01]  /*5ff0*/  USHF.R.S32.HI UR7, URZ, 0x6, UR7 ;  /* 0x00000006ff077899 */ /* 0x000fe20008011407 */
[----:B------:R-:W-:Y:S01]  /*6000*/  ISETP.LT.OR P2, PT, R117, 0x40, P0 ;  /* 0x000000407500780c */ /* 0x000fe20000741670 */
[----:B------:R-:W-:Y:S02]  /*6010*/  USHF.R.U32.HI UR5, URZ, 0x4, UR5 ;  /* 0x00000004ff057899 */ /* 0x000fe40008011605 */
[----:B------:R-:W-:Y:S02]  /*6020*/  UISETP.LT.AND UP1, UPT, UR7, 0x1, UPT ;  /* 0x000000010700788c */ /* 0x000fe4000bf21270 */
[----:B------:R-:W-:-:S02]  /*6030*/  USGXT.U32 UR18, UR5, 0xe ;  /* 0x0000000e0512789a */ /* 0x000fc40008000000 */
[----:B------:R-:W-:Y:S02]  /*6040*/  USEL UR5, UR7, 0x1, !UP1 ;  /* 0x0000000107057887 */ /* 0x000fe4000c800000 */
[----:B------:R-:W-:Y:S02]  /*6050*/  UIADD3 UR14, UP1, UPT, UR18, 0x2, URZ ;  /* 0x00000002120e7890 */ /* 0x000fe4000ff3e0ff */
[----:B------:R-:W-:Y:S01]  /*6060*/  UIADD3 UR7, UPT, UPT, UR5, -0x1, URZ ;  /* 0xffffffff05077890 */ /* 0x000fe2000fffe0ff */
[----:B------:R-:W-:Y:S01]  /*6070*/  UMOV UR4, URZ ;  /* 0x000000ff00047c82 */ /* 0x000fe20008000000 */
[----:B------:R-:W-:Y:S02]  /*6080*/  UIADD3 UR11, UPT, UPT, UR8, 0x40, URZ ;  /* 0x00000040080b7890 */ /* 0x000fe4000fffe0ff */
[----:B------:R-:W-:Y:S02]  /*6090*/  UIADD3.X UR15, UPT, UPT, UR4, 0x40004040, URZ, UP1, !UPT ;  /* 0x40004040040f7890 */ /* 0x000fe40008ffe4ff */
[----:B------:R-:W-:Y:S01]  /*60a0*/  UISETP.NE.U32.AND UP1, UPT, UR7, URZ, UPT ;  /* 0x000000ff0700728c */ /* 0x000fe2000bf25070 */
[----:B------:R-:W-:-:S02]  /*60b0*/  IMAD.SHL.U32 R215, R215, 0x40, RZ ;  /* 0x00000040d7d77824 */ /* 0x000fc400078e00ff */
[C---:B------:R-:W-:Y:S02]  /*60c0*/  IMAD R213, R214.reuse, 0xf, RZ ;  /* 0x0000000fd6d57824 */ /* 0x040fe400078e02ff */
[C---:B------:R-:W-:Y:S02]  /*60d0*/  IMAD.SHL.U32 R211, R214.reuse, 0x10, RZ ;  /* 0x00000010d6d37824 */ /* 0x040fe400078e00ff */
[C---:B------:R-:W-:Y:S02]  /*60e0*/  IMAD R209, R214.reuse, 0x11, RZ ;  /* 0x00000011d6d17824 */ /* 0x040fe400078e02ff */
[C---:B------:R-:W-:Y:S02]  /*60f0*/  IMAD R207, R214.reuse, 0x12, RZ ;  /* 0x00000012d6cf7824 */ /* 0x040fe400078e02ff */
[C---:B------:R-:W-:Y:S02]  /*6100*/  IMAD R205, R214.reuse, 0x13, RZ ;  /* 0x00000013d6cd7824 */ /* 0x040fe400078e02ff */
[----:B------:R-:W-:-:S02]  /*6110*/  IMAD R203, R214, 0x14, RZ ;  /* 0x00000014d6cb7824 */ /* 0x000fc400078e02ff */
[C---:B------:R-:W-:Y:S02]  /*6120*/  IMAD R201, R214.reuse, 0x15, RZ ;  /* 0x00000015d6c97824 */ /* 0x040fe400078e02ff */
[C---:B------:R-:W-:Y:S02]  /*6130*/  IMAD R199, R214.reuse, 0x16, RZ ;  /* 0x00000016d6c77824 */ /* 0x040fe400078e02ff */
        /* <DEDUP_REMOVED lines=9> */
[----:B------:R-:W-:-:S02]  /*61d0*/  IMAD.SHL.U32 R179, R214, 0x20, RZ ;  /* 0x00000020d6b37824 */ /* 0x000fc400078e00ff */
        /* <DEDUP_REMOVED lines=26> */
[----:B------:R-:W-:Y:S01]  /*6380*/  IMAD R125, R214, 0x3b, RZ ;  /* 0x0000003bd67d7824 */ /* 0x000fe200078e02ff */
[----:B--2---:R0:W-:Y:S04]  /*6390*/  STS.U16 [R119+UR9], R4 ;  /* 0x0000000477007988 */ /* 0x0041e80008000409 */
[----:B---3--:R-:W-:Y:S04]  /*63a0*/  STS.U16 [R119+UR9+0x400], R8 ;  /* 0x0004000877007988 */ /* 0x008fe80008000409 */
[----:B----4-:R-:W-:Y:S01]  /*63b0*/  STS.U16 [R119+UR9+0x800], R12 ;  /* 0x0008000c77007988 */ /* 0x010fe20008000409 */
[----:B0-----:R-:W-:-:S03]  /*63c0*/  LOP3.LUT R4, R119, 0x60, RZ, 0x3c, !PT ;  /* 0x0000006077047812 */ /* 0x001fc600078e3cff */
[----:B------:R-:W-:Y:S04]  /*63d0*/  STS.U16 [R119+UR9+0xc00], R16 ;  /* 0x000c001077007988 */ /* 0x000fe80008000409 */
[----:B------:R-:W-:Y:S04]  /*63e0*/  STS.U16 [R119+UR9+0x1000], R20 ;  /* 0x0010001477007988 */ /* 0x000fe80008000409 */
[----:B------:R-:W-:Y:S04]  /*63f0*/  STS.U16 [R119+UR9+0x1400], R24 ;  /* 0x0014001877007988 */ /* 0x000fe80008000409 */
[----:B------:R-:W-:Y:S04]  /*6400*/  STS.U16 [R119+UR9+0x1800], R28 ;  /* 0x0018001c77007988 */ /* 0x000fe80008000409 */
[----:B------:R-:W-:Y:S04]  /*6410*/  STS.U16 [R119+UR9+0x1c00], R32 ;  /* 0x001c002077007988 */ /* 0x000fe80008000409 */
[----:B------:R0:W-:Y:S04]  /*6420*/  STS.U16 [R114+UR9+0x100], R5 ;  /* 0x0001000572007988 */ /* 0x0001e80008000409 */
        /* <DEDUP_REMOVED lines=22> */
[----:B------:R1:W-:Y:S01]  /*6590*/  STS.U16 [R4+UR9+0x1f00], R35 ;  /* 0x001f002304007988 */ /* 0x0003e20008000409 */
[----:B------:R2:W-:Y:S06]  /*65a0*/  MEMBAR.ALL.CTA ;  /* 0x0000000000007992 */ /* 0x0005ec0000008000 */
[----:B--2---:R-:W2:Y:S01]  /*65b0*/  FENCE.VIEW.ASYNC.S ;  /* 0x00000000000073c6 */ /* 0x004ea20000000000 */
[----:B0-----:R-:W-:Y:S01]  /*65c0*/  SHF.R.S32.HI R5, RZ, 0x1f, R214 ;  /* 0x0000001fff057819 */ /* 0x001fe200000114d6 */
[----:B------:R-:W-:-:S02]  /*65d0*/  IMAD R123, R214, 0x3c, RZ ;  /* 0x0000003cd67b7824 */ /* 0x000fc400078e02ff */
[C---:B------:R-:W-:Y:S02]  /*65e0*/  IMAD R121, R214.reuse, 0x3d, RZ ;  /* 0x0000003dd6797824 */ /* 0x040fe400078e02ff */
[----:B------:R-:W-:Y:S01]  /*65f0*/  IMAD R119, R214, 0x3e, RZ ;  /* 0x0000003ed6777824 */ /* 0x000fe200078e02ff */
[----:B--2---:R-:W-:Y:S06]  /*6600*/  BAR.SYNC.DEFER_BLOCKING 0x0 ;  /* 0x0000000000007b1d */ /* 0x004fec0000010000 */
[----:B-1----:R-:W-:Y:S05]  /*6610*/  @P2 BRA `(.L_x_7) ;  /* 0x0000000000702947 */ /* 0x002fea0003800000 */
[----:B------:R-:W-:Y:S01]  /*6620*/  USHF.R.U32.HI UR12, URZ, 0x4, UR9 ;  /* 0x00000004ff0c7899 */ /* 0x000fe20008011609 */
[----:B------:R-:W-:Y:S01]  /*6630*/  UMOV UR4, URZ ;  /* 0x000000ff00047c82 */ /* 0x000fe20008000000 */
[----:B------:R-:W-:Y:S02]  /*6640*/  UIADD3 UR16, UPT, UPT, UR8, 0x48, URZ ;  /* 0x0000004808107890 */ /* 0x000fe4000fffe0ff */
[----:B------:R-:W-:Y:S02]  /*6650*/  USGXT.U32 UR12, UR12, 0xe ;  /* 0x0000000e0c0c789a */ /* 0x000fe40008000000 */
[----:B------:R-:W-:Y:S02]  /*6660*/  UIADD3 UR17, UPT, UPT, UR8, 0x50, URZ ;  /* 0x0000005008117890 */ /* 0x000fe4000fffe0ff */
[----:B------:R-:W-:Y:S02]  /*6670*/  UIADD3 UR26, UP2, UPT, UR12, 0x2, URZ ;  /* 0x000000020c1a7890 */ /* 0x000fe4000ff5e0ff */
[----:B------:R-:W-:-:S02]  /*6680*/  UIADD3 UR19, UPT, UPT, UR8, 0x58, URZ ;  /* 0x0000005808137890 */ /* 0x000fc4000fffe0ff */
[----:B------:R-:W-:Y:S01]  /*6690*/  UIADD3.X UR27, UPT, UPT, UR4, 0x40004040, URZ, UP2, !UPT ;  /* 0x40004040041b7890 */ /* 0x000fe200097fe4ff */
[----:B------:R-:W-:Y:S01]  /*66a0*/  UMOV UR28, 0x0 ;  /* 0x00000000001c7882 */ /* 0x000fe20000000000 */
[----:B------:R-:W-:Y:S02]  /*66b0*/  UMOV UR29, 0x8100490 ;  /* 0x08100490001d7882 */ /* 0x000fe40000000000 */
[----:B------:R-:W-:Y:S02]  /*66c0*/  UIADD3.64 UR20, UPT, UPT, UR26, 0x2, URZ ;  /* 0x000000021a147897 */ /* 0x000fe4000fffe0ff */
[----:B------:R-:W-:Y:S01]  /*66d0*/  UIADD3.64 UR24, UPT, UPT, UR26, 0x4, URZ ;  /* 0x000000041a187897 */ /* 0x000fe2000fffe0ff */
[----:B------:R-:W-:Y:S01]  /*66e0*/  UMOV UR13, 0x40004040 ;  /* 0x40004040000d7882 */ /* 0x000fe20000000000 */
[----:B------:R-:W-:Y:S01]  /*66f0*/  UMOV UR30, 0x0 ;  /* 0x00000000001e7882 */ /* 0x000fe20000000000 */
[----:B------:R-:W-:Y:S01]  /*6700*/  UMOV UR31, 0x8100490 ;  /* 0x08100490001f7882 */ /* 0x000fe20000000000 */
[----:B------:R-:W-:Y:S01]  /*6710*/  UMOV UR32, 0x0 ;  /* 0x0000000000207882 */ /* 0x000fe20000000000 */
[----:B------:R-:W-:Y:S01]  /*6720*/  UMOV UR33, 0x8100490 ;  /* 0x0810049000217882 */ /* 0x000fe20000000000 */
[----:B------:R-:W-:Y:S01]  /*6730*/  UMOV UR4, UR6 ;  /* 0x0000000600047c82 */ /* 0x000fe20008000000 */
[----:B------:R-:W-:Y:S01]  /*6740*/  UMOV UR5, URZ ;  /* 0x000000ff00057c82 */ /* 0x000fe20008000000 */
[----:B------:R0:W-:Y:S01]  /*6750*/  UTCHMMA tmem[UR11], gdesc[UR12], tmem[UR8], tmem[UR28], idesc[UR29], !UPT ;  /* 0x00ff1c0c0b0079ea */ /* 0x0001e2000f800008 */
[----:B------:R-:W-:Y:S01]  /*6760*/  UMOV UR34, 0x0 ;  /* 0x0000000000227882 */ /* 0x000fe20000000000 */
[----:B------:R-:W-:Y:S01]  /*6770*/  UMOV UR35, 0x8100490 ;  /* 0x0810049000237882 */ /* 0x000fe20000000000 */
[----:B------:R0:W-:Y:S01]  /*6780*/  UTCHMMA tmem[UR16], gdesc[UR26], tmem[UR8], tmem[UR30], idesc[UR31], UPT ;  /* 0x00ff1e1a100079ea */ /* 0x0001e2000b800008 */
[----:B------:R-:W-:Y:S01]  /*6790*/  UMOV UR4, UR4 ;  /* 0x0000000400047c82 */ /* 0x000fe20008000000 */
[----:B------:R0:W-:Y:S01]  /*67a0*/  UTCHMMA tmem[UR17], gdesc[UR20], tmem[UR8], tmem[UR32], idesc[UR33], UPT ;  /* 0x00ff2014110079ea */ /* 0x0001e2000b800008 */
[----:B------:R0:W-:Y:S01]  /*67b0*/  UTCHMMA tmem[UR19], gdesc[UR24], tmem[UR8], tmem[UR34], idesc[UR35], UPT ;  /* 0x00ff2218130079ea */ /* 0x0001e2000b800008 */
[----:B------:R0:W-:Y:S01]  /*67c0*/  UTCBAR [UR4], URZ ;  /* 0x000000ff040073e9 */ /* 0x0001e200080000ff */
[----:B------:R-:W-:Y:S01]  /*67d0*/  NOP ;  /* 0x0000000000007918 */ /* 0x000fe20000000000 */
.L_x_7:
[C---:B------:R-:W-:Y:S01]  /*67e0*/  SHF.L.U64.HI R116, R214.reuse, 0x1, R5 ;  /* 0x00000001d6747819 */ /* 0x040fe20000010205 */
[----:B------:R-:W-:Y:S01]  /*67f0*/  IMAD R117, R214, 0x3f, RZ ;  /* 0x0000003fd6757824 */ /* 0x000fe200078e02ff */
[----:B0-----:R-:W-:Y:S01]  /*6800*/  UMOV UR4, URZ ;  /* 0x000000ff00047c82 */ /* 0x001fe20008000000 */
[----:B------:R-:W-:Y:S05]  /*6810*/  BRA.U !UP1, `(.L_x_8) ;  /* 0x0000002909947547 */ /* 0x000fea000b800000 */
[----:B------:R-:W-:Y:S01]  /*6820*/  IMAD.MOV.U32 R114, RZ, RZ, R120 ;  /* 0x000000ffff727224 */ /* 0x000fe200078e0078 */
[----:B------:R-:W-:Y:S01]  /*6830*/  UIADD3.64 UR24, UPT, UPT, UR14, 0x2, URZ ;  /* 0x000000020e187897 */ /* 0x000fe2000fffe0ff */
[----:B------:R-:W-:Y:S01]  /*6840*/  IMAD.MOV.U32 R115, RZ, RZ, R122 ;  /* 0x000000ffff737224 */ /* 0x000fe200078e007a */
[----:B------:R-:W-:Y:S01]  /*6850*/  UIADD3.64 UR26, UPT, UPT, UR14, 0x4, URZ ;  /* 0x000000040e1a7897 */ /* 0x000fe2000fffe0ff */
[----:B------:R-:W-:Y:S01]  /*6860*/  UMOV UR19, UR7 ;  /* 0x0000000700137c82 */ /* 0x000fe20008000000 */
[----:B------:R-:W-:Y:S01]  /*6870*/  UMOV UR20, 0x1 ;  /* 0x0000000100147882 */ /* 0x000fe20000000000 */
[----:B------:R-:W-:-:S09]  /*6880*/  UMOV UR5, URZ ;  /* 0x000000ff00057c82 */ /* 0x000fd20008000000 */
.L_x_11:
[----:B-1----:R-:W-:Y:S02]  /*6890*/  SHF.R.S32.HI R7, RZ, 0x1f, R100 ;  /* 0x0000001fff077819 */ /* 0x002fe40000011464 */
[----:B------:R-:W-:Y:S02]  /*68a0*/  SHF.R.S32.HI R9, RZ, 0x1f, R106 ;  /* 0x0000001fff097819 */ /* 0x000fe4000001146a */
[C---:B------:R-:W-:Y:S02]  /*68b0*/  ISETP.GT.AND P4, PT, R111.reuse, 0x2, PT ;  /* 0x000000026f00780c */ /* 0x040fe40003f84270 */
[----:B------:R-:W-:Y:S02]  /*68c0*/  ISETP.GT.AND P3, PT, R111, 0x3, PT ;  /* 0x000000036f00780c */ /* 0x000fe40003f64270 */
[C---:B------:R-:W-:Y:S02]  /*68d0*/  LEA R6, P6, R100.reuse, R114, 0x1 ;  /* 0x0000007264067211 */ /* 0x040fe400078c08ff */
[----:B------:R-:W-:-:S02]  /*68e0*/  SHF.L.U64.HI R4, R100, 0x1, R7 ;  /* 0x0000000164047819 */ /* 0x000fc40000010207 */
[----:B------:R-:W-:Y:S02]  /*68f0*/  SHF.R.S32.HI R14, RZ, 0x1f, R101 ;  /* 0x0000001fff0e7819 */ /* 0x000fe40000011465 */
[----:B------:R-:W-:Y:S01]  /*6900*/  ISETP.GT.AND P2, PT, R111, 0x4, PT ;  /* 0x000000046f00780c */ /* 0x000fe20003f44270 */
[----:B------:R-:W-:Y:S01]  /*6910*/  IMAD.X R7, R115, 0x1, R4, P6 ;  /* 0x0000000173077824 */ /* 0x000fe200030e0604 */
[CC--:B------:R-:W-:Y:S02]  /*6920*/  LEA R8, P5, R106.reuse, R114.reuse, 0x1 ;  /* 0x000000726a087211 */ /* 0x0c0fe400078a08ff */
[----:B------:R-:W-:Y:S02]  /*6930*/  SHF.L.U64.HI R12, R106, 0x1, R9 ;  /* 0x000000016a0c7819 */ /* 0x000fe40000010209 */
[C---:B------:R-:W-:Y:S02]  /*6940*/  LEA R10, P6, R101.reuse, R114, 0x1 ;  /* 0x00000072650a7211 */ /* 0x040fe400078c08ff */
[----:B------:R-:W-:Y:S01]  /*6950*/  SHF.L.U64.HI R14, R101, 0x1, R14 ;  /* 0x00000001650e7819 */ /* 0x000fe2000001020e */
[----:B------:R-:W-:Y:S01]  /*6960*/  IMAD.X R9, R115, 0x1, R12, P5 ;  /* 0x0000000173097824 */ /* 0x000fe200028e060c */
[----:B------:R-:W-:-:S02]  /*6970*/  PRMT R5, RZ, 0x7610, R5 ;  /* 0x00007610ff057816 */ /* 0x000fc40000000005 */
[----:B------:R-:W-:Y:S01]  /*6980*/  PRMT R124, RZ, 0x7610, R124 ;  /* 0x00007610ff7c7816 */ /* 0x000fe2000000007c */
[----:B------:R-:W-:Y:S01]  /*6990*/  IMAD.X R11, R115, 0x1, R14, P6 ;  /* 0x00000001730b7824 */ /* 0x000fe200030e060e */
[----:B------:R-:W-:Y:S02]  /*69a0*/  SHF.R.S32.HI R4, RZ, 0x1f, R103 ;  /* 0x0000001fff047819 */ /* 0x000fe40000011467 */
[----:B------:R-:W-:Y:S01]  /*69b0*/  PRMT R122, RZ, 0x7610, R122 ;  /* 0x00007610ff7a7816 */ /* 0x000fe2000000007a */
[----:B------:R0:W2:Y:S01]  /*69c0*/  @P4 LDG.E.U16 R5, desc[UR22][R6.64] ;  /* 0x0000001606054981 */ /* 0x0000a2000c1e1500 */
[C---:B------:R-:W-:Y:S02]  /*69d0*/  LEA R12, P6, R103.reuse, R114, 0x1 ;  /* 0x00000072670c7211 */ /* 0x040fe400078c08ff */
[----:B------:R-:W-:Y:S01]  /*69e0*/  SHF.L.U64.HI R4, R103, 0x1, R4 ;  /* 0x0000000167047819 */ /* 0x000fe20000010204 */
[----:B------:R1:W2:Y:S01]  /*69f0*/  @P3 LDG.E.U16 R124, desc[UR22][R8.64] ;  /* 0x00000016087c3981 */ /* 0x0002a2000c1e1500 */
[----:B------:R-:W-:-:S02]  /*6a00*/  SHF.R.S32.HI R14, RZ, 0x1f, R105 ;  /* 0x0000001fff0e7819 */ /* 0x000fc40000011469 */
[C---:B------:R-:W-:Y:S01]  /*6a10*/  ISETP.GT.AND P4, PT, R111.reuse, 0x5, PT ;  /* 0x000000056f00780c */ /* 0x040fe20003f84270 */
[----:B------:R3:W4:Y:S01]  /*6a20*/  @P2 LDG.E.U16 R122, desc[UR22][R10.64] ;  /* 0x000000160a7a2981 */ /* 0x000722000c1e1500 */
[----:B------:R-:W-:Y:S01]  /*6a30*/  ISETP.GT.AND P3, PT, R111, 0x6, PT ;  /* 0x000000066f00780c */ /* 0x000fe20003f64270 */
[----:B------:R-:W-:Y:S01]  /*6a40*/  IMAD.X R13, R115, 0x1, R4, P6 ;  /* 0x00000001730d7824 */ /* 0x000fe200030e0604 */
[----:B0-----:R-:W-:Y:S02]  /*6a50*/  SHF.R.S32.HI R7, RZ, 0x1f, R108 ;  /* 0x0000001fff077819 */ /* 0x001fe4000001146c */
[----:B------:R-:W-:Y:S02]  /*6a60*/  ISETP.GT.AND P2, PT, R111, 0x7, PT ;  /* 0x000000076f00780c */ /* 0x000fe40003f44270 */
[C---:B------:R-:W-:Y:S02]  /*6a70*/  LEA R6, P5, R105.reuse, R114, 0x1 ;  /* 0x0000007269067211 */ /* 0x040fe400078a08ff */
[----:B------:R-:W-:-:S02]  /*6a80*/  SHF.L.U64.HI R14, R105, 0x1, R14 ;  /* 0x00000001690e7819 */ /* 0x000fc4000001020e */
[C---:B-1----:R-:W-:Y:S02]  /*6a90*/  LEA R8, P6, R108.reuse, R114, 0x1 ;  /* 0x000000726c087211 */ /* 0x042fe400078c08ff */
[----:B------:R-:W-:Y:S01]  /*6aa0*/  SHF.L.U64.HI R4, R108, 0x1, R7 ;  /* 0x000000016c047819 */ /* 0x000fe20000010207 */
[C---:B------:R-:W-:Y:S01]  /*6ab0*/  IMAD.X R7, R115.reuse, 0x1, R14, P5 ;  /* 0x0000000173077824 */ /* 0x040fe200028e060e */
[----:B------:R-:W-:Y:S02]  /*6ac0*/  PRMT R219, RZ, 0x7610, R219 ;  /* 0x00007610ffdb7816 */ /* 0x000fe400000000db */
[----:B------:R-:W-:Y:S01]  /*6ad0*/  PRMT R34, RZ, 0x7610, R34 ;  /* 0x00007610ff227816 */ /* 0x000fe20000000022 */
[----:B------:R-:W-:Y:S01]  /*6ae0*/  IMAD.X R9, R115, 0x1, R4, P6 ;  /* 0x0000000173097824 */ /* 0x000fe200030e0604 */
[----:B------:R-:W-:Y:S02]  /*6af0*/  PRMT R35, RZ, 0x7610, R35 ;  /* 0x00007610ff237816 */ /* 0x000fe40000000023 */
[----:B------:R-:W-:Y:S01]  /*6b00*/  SHF.R.S32.HI R4, RZ, 0x1f, R113 ;  /* 0x0000001fff047819 */ /* 0x000fe20000011471 */
[----:B------:R0:W4:Y:S01]  /*6b10*/  @P4 LDG.E.U16 R219, desc[UR22][R12.64] ;  /* 0x000000160cdb4981 */ /* 0x000122000c1e1500 */
[----:B------:R-:W-:-:S02]  /*6b20*/  SHF.R.S32.HI R14, RZ, 0x1f, R109 ;  /* 0x0000001fff0e7819 */ /* 0x000fc4000001146d */
[C---:B------:R-:W-:Y:S01]  /*6b30*/  ISETP.GT.AND P4, PT, R111.reuse, 0x8, PT ;  /* 0x000000086f00780c */ /* 0x040fe20003f84270 */
[----:B------:R1:W5:Y:S01]  /*6b40*/  @P3 LDG.E.U16 R34, desc[UR22][R6.64] ;  /* 0x0000001606223981 */ /* 0x000362000c1e1500 */
[----:B------:R-:W-:Y:S02]  /*6b50*/  ISETP.GT.AND P3, PT, R111, 0x9, PT ;  /* 0x000000096f00780c */ /* 0x000fe40003f64270 */
[CC--:B---3--:R-:W-:Y:S01]  /*6b60*/  LEA R10, P6, R113.reuse, R114.reuse, 0x1 ;  /* 0x00000072710a7211 */ /* 0x0c8fe200078c08ff */
[----:B------:R3:W5:Y:S01]  /*6b70*/  @P2 LDG.E.U16 R35, desc[UR22][R8.64] ;  /* 0x0000001608232981 */ /* 0x000762000c1e1500 */
[----:B------:R-:W-:Y:S02]  /*6b80*/  SHF.L.U64.HI R4, R113, 0x1, R4 ;  /* 0x0000000171047819 */ /* 0x000fe40000010204 */
[----:B------:R-:W-:Y:S02]  /*6b90*/  ISETP.GT.AND P2, PT, R111, 0xa, PT ;  /* 0x0000000a6f00780c */ /* 0x000fe40003f44270 */
[----:B0-----:R-:W-:Y:S01]  /*6ba0*/  LEA R12, P5, R109, R114, 0x1 ;  /* 0x000000726d0c7211 */ /* 0x001fe200078a08ff */
[----:B------:R-:W-:Y:S01]  /*6bb0*/  IMAD.X R11, R115, 0x1, R4, P6 ;  /* 0x00000001730b7824 */ /* 0x000fe200030e0604 */
[----:B-1----:R-:W-:-:S02]  /*6bc0*/  SHF.R.S32.HI R7, RZ, 0x1f, R102 ;  /* 0x0000001fff077819 */ /* 0x002fc40000011466 */
[----:B------:R-:W-:Y:S02]  /*6bd0*/  SHF.L.U64.HI R14, R109, 0x1, R14 ;  /* 0x000000016d0e7819 */ /* 0x000fe4000001020e */
[C---:B------:R-:W-:Y:S02]  /*6be0*/  LEA R6, P6, R102.reuse, R114, 0x1 ;  /* 0x0000007266067211 */ /* 0x040fe400078c08ff */
[----:B------:R-:W-:Y:S01]  /*6bf0*/  SHF.L.U64.HI R4, R102, 0x1, R7 ;  /* 0x0000000166047819 */ /* 0x000fe20000010207 */
[C---:B------:R-:W-:Y:S01]  /*6c00*/  IMAD.X R13, R115.reuse, 0x1, R14, P5 ;  /* 0x00000001730d7824 */ /* 0x040fe200028e060e */
[----:B------:R-:W-:Y:S02]  /*6c10*/  PRMT R120, RZ, 0x7610, R120 ;  /* 0x00007610ff787816 */ /* 0x000fe40000000078 */
[----:B------:R-:W-:Y:S01]  /*6c20*/  PRMT R217, RZ, 0x7610, R217 ;  /* 0x00007610ffd97816 */ /* 0x000fe200000000d9 */
[----:B------:R-:W-:Y:S01]  /*6c30*/  IMAD.X R7, R115, 0x1, R4, P6 ;  /* 0x0000000173077824 */ /* 0x000fe200030e0604 */
[----:B---3--:R-:W-:-:S02]  /*6c40*/  SHF.R.S32.HI R9, RZ, 0x1f, R110 ;  /* 0x0000001fff097819 */ /* 0x008fc4000001146e */
[----:B------:R-:W-:Y:S01]  /*6c50*/  PRMT R30, RZ, 0x7610, R30 ;  /* 0x00007610ff1e7816 */ /* 0x000fe2000000001e */
[----:B------:R0:W5:Y:S01]  /*6c60*/  @P4 LDG.E.U16 R120, desc[UR22][R10.64] ;  /* 0x000000160a784981 */ /* 0x000162000c1e1500 */
[C---:B------:R-:W-:Y:S02]  /*6c70*/  LEA R8, P6, R110.reuse, R114, 0x1 ;  /* 0x000000726e087211 */ /* 0x040fe400078c08ff */
[----:B------:R-:W-:Y:S01]  /*6c80*/  SHF.L.U64.HI R4, R110, 0x1, R9 ;  /* 0x000000016e047819 */ /* 0x000fe20000010209 */
[----:B------:R1:W5:Y:S01]  /*6c90*/  @P3 LDG.E.U16 R217, desc[UR22][R12.64] ;  /* 0x000000160cd93981 */ /* 0x000362000c1e1500 */
[----:B------:R-:W-:Y:S02]  /*6ca0*/  SHF.R.S32.HI R15, RZ, 0x1f, R104 ;  /* 0x0000001fff0f7819 */ /* 0x000fe40000011468 */
[C---:B------:R-:W-:Y:S01]  /*6cb0*/  ISETP.GT.AND P3, PT, R111.reuse, 0xc, PT ;  /* 0x0000000c6f00780c */ /* 0x040fe20003f64270 */
[----:B------:R3:W5:Y:S01]  /*6cc0*/  @P2 LDG.E.U16 R30, desc[UR22][R6.64] ;  /* 0x00000016061e2981 */ /* 0x000762000c1e1500 */
[----:B------:R-:W-:Y:S01]  /*6cd0*/  ISETP.GT.AND P4, PT, R111, 0xb, PT ;  /* 0x0000000b6f00780c */ /* 0x000fe20003f84270 */
[----:B------:R-:W-:Y:S01]  /*6ce0*/  IMAD.X R9, R115, 0x1, R4, P6 ;  /* 0x0000000173097824 */ /* 0x000fe200030e0604 */
[----:B0-----:R-:W-:-:S02]  /*6cf0*/  SHF.R.S32.HI R11, RZ, 0x1f, R112 ;  /* 0x0000001fff0b7819 */ /* 0x001fc40000011470 */
[----:B------:R-:W-:Y:S02]  /*6d00*/  ISETP.GT.AND P2, PT, R111, 0xd, PT ;  /* 0x0000000d6f00780c */ /* 0x000fe40003f44270 */
[-C--:B------:R-:W-:Y:S02]  /*6d10*/  LEA R10, P5, R104, R114.reuse, 0x1 ;  /* 0x00000072680a7211 */ /* 0x080fe400078a08ff */
[----:B-1----:R-:W-:Y:S02]  /*6d20*/  LEA R12, P6, R112, R114, 0x1 ;  /* 0x00000072700c7211 */ /* 0x002fe400078c08ff */
[----:B---3--:R-:W-:Y:S02]  /*6d30*/  SHF.L.U64.HI R6, R104, 0x1, R15 ;  /* 0x0000000168067819 */ /* 0x008fe4000001020f */
[----:B------:R-:W-:Y:S02]  /*6d40*/  SHF.L.U64.HI R4, R112, 0x1, R11 ;  /* 0x0000000170047819 */ /* 0x000fe4000001020b */
[----:B------:R-:W-:Y:S01]  /*6d50*/  PRMT R32, RZ, 0x7610, R32 ;  /* 0x00007610ff207816 */ /* 0x000fe20000000020 */
[C---:B------:R-:W-:Y:S01]  /*6d60*/  IMAD.X R11, R115.reuse, 0x1, R6, P5 ;  /* 0x00000001730b7824 */ /* 0x040fe200028e0606 */
[----:B------:R-:W-:Y:S01]  /*6d70*/  PRMT R31, RZ, 0x7610, R31 ;  /* 0x00007610ff1f7816 */ /* 0x000fe2000000001f */
[----:B------:R-:W-:Y:S01]  /*6d80*/  IMAD.X R13, R115, 0x1, R4, P6 ;  /* 0x00000001730d7824 */ /* 0x000fe200030e0604 */
[----:B------:R-:W-:-:S02]  /*6d90*/  PRMT R33, RZ, 0x7610, R33 ;  /* 0x00007610ff217816 */ /* 0x000fc40000000021 */
[----:B------:R-:W-:Y:S01]  /*6da0*/  SHF.R.S32.HI R4, RZ, 0x1f, R107 ;  /* 0x0000001fff047819 */ /* 0x000fe2000001146b */
[----:B------:R-:W5:Y:S01]  /*6db0*/  @P3 LDG.E.U16 R32, desc[UR22][R10.64] ;  /* 0x000000160a203981 */ /* 0x000f62000c1e1500 */
[----:B------:R-:W-:Y:S02]  /*6dc0*/  SHF.R.S32.HI R14, RZ, 0x1f, R213 ;  /* 0x0000001fff0e7819 */ /* 0x000fe400000114d5 */
[----:B------:R-:W-:Y:S01]  /*6dd0*/  ISETP.GT.AND P3, PT, R111, 0xf, PT ;  /* 0x0000000f6f00780c */ /* 0x000fe20003f64270 */
[----:B------:R0:W5:Y:S01]  /*6de0*/  @P4 LDG.E.U16 R31, desc[UR22][R8.64] ;  /* 0x00000016081f4981 */ /* 0x000162000c1e1500 */
[C---:B------:R-:W-:Y:S02]  /*6df0*/  LEA R6, P6, R107.reuse, R114, 0x1 ;  /* 0x000000726b067211 */ /* 0x040fe400078c08ff */
[----:B------:R-:W-:Y:S01]  /*6e00*/  SHF.L.U64.HI R4, R107, 0x1, R4 ;  /* 0x000000016b047819 */ /* 0x000fe20000010204 */
[----:B------:R1:W5:Y:S01]  /*6e10*/  @P2 LDG.E.U16 R33, desc[UR22][R12.64] ;  /* 0x000000160c212981 */ /* 0x000362000c1e1500 */
[----:B------:R-:W-:-:S02]  /*6e20*/  ISETP.GT.AND P4, PT, R111, 0xe, PT ;  /* 0x0000000e6f00780c */ /* 0x000fc40003f84270 */
[----:B------:R-:W-:Y:S02]  /*6e30*/  SHF.R.S32.HI R16, RZ, 0x1f, R211 ;  /* 0x0000001fff107819 */ /* 0x000fe400000114d3 */
[----:B------:R-:W-:Y:S02]  /*6e40*/  ISETP.GT.AND P2, PT, R111, 0x10, PT ;  /* 0x000000106f00780c */ /* 0x000fe40003f44270 */
[CC--:B0-----:R-:W-:Y:S02]  /*6e50*/  LEA R8, P5, R213.reuse, R114.reuse, 0x1 ;  /* 0x00000072d5087211 */ /* 0x0c1fe400078a08ff */
[----:B------:R-:W-:Y:S01]  /*6e60*/  SHF.L.U64.HI R14, R213, 0x1, R14 ;  /* 0x00000001d50e7819 */ /* 0x000fe2000001020e */
[----:B------:R-:W-:Y:S01]  /*6e70*/  IMAD.X R7, R115, 0x1, R4, P6 ;  /* 0x0000000173077824 */ /* 0x000fe200030e0604 */
[C---:B------:R-:W-:Y:S02]  /*6e80*/  LEA R10, P6, R211.reuse, R114, 0x1 ;  /* 0x00000072d30a7211 */ /* 0x040fe400078c08ff */
[----:B------:R-:W-:Y:S01]  /*6e90*/  SHF.L.U64.HI R16, R211, 0x1, R16 ;  /* 0x00000001d3107819 */ /* 0x000fe20000010210 */
[----:B------:R-:W-:Y:S01]  /*6ea0*/  IMAD.X R9, R115, 0x1, R14, P5 ;  /* 0x0000000173097824 */ /* 0x000fe200028e060e */
[----:B------:R-:W-:-:S02]  /*6eb0*/  PRMT R28, RZ, 0x7610, R28 ;  /* 0x00007610ff1c7816 */ /* 0x000fc4000000001c */
[----:B------:R-:W-:Y:S01]  /*6ec0*/  PRMT R29, RZ, 0x7610, R29 ;  /* 0x00007610ff1d7816 */ /* 0x000fe2000000001d */
[----:B------:R-:W-:Y:S01]  /*6ed0*/  IMAD.X R11, R115, 0x1, R16, P6 ;  /* 0x00000001730b7824 */ /* 0x000fe200030e0610 */
[----:B------:R-:W-:Y:S02]  /*6ee0*/  PRMT R25, RZ, 0x7610, R25 ;  /* 0x00007610ff197816 */ /* 0x000fe40000000019 */
[----:B------:R-:W-:Y:S01]  /*6ef0*/  SHF.R.S32.HI R4, RZ, 0x1f, R209 ;  /* 0x0000001fff047819 */ /* 0x000fe200000114d1 */
[----:B------:R-:W5:Y:S01]  /*6f00*/  @P3 LDG.E.U16 R28, desc[UR22][R8.64] ;  /* 0x00000016081c3981 */ /* 0x000f62000c1e1500 */
[----:B------:R-:W-:Y:S02]  /*6f10*/  SHF.R.S32.HI R16, RZ, 0x1f, R207 ;  /* 0x0000001fff107819 */ /* 0x000fe400000114cf */
[----:B------:R-:W-:Y:S01]  /*6f20*/  ISETP.GT.AND P3, PT, R111, 0x12, PT ;  /* 0x000000126f00780c */ /* 0x000fe20003f64270 */
[----:B------:R0:W5:Y:S01]  /*6f30*/  @P4 LDG.E.U16 R29, desc[UR22][R6.64] ;  /* 0x00000016061d4981 */ /* 0x000162000c1e1500 */
[----:B-1----:R-:W-:-:S02]  /*6f40*/  LEA R12, P6, R209, R114, 0x1 ;  /* 0x00000072d10c7211 */ /* 0x002fc400078c08ff */
[----:B------:R-:W-:Y:S01]  /*6f50*/  SHF.L.U64.HI R4, R209, 0x1, R4 ;  /* 0x00000001d1047819 */ /* 0x000fe20000010204 */
[----:B------:R1:W5:Y:S01]  /*6f60*/  @P2 LDG.E.U16 R25, desc[UR22][R10.64] ;  /* 0x000000160a192981 */ /* 0x000362000c1e1500 */
[C---:B------:R-:W-:Y:S02]  /*6f70*/  ISETP.GT.AND P4, PT, R111.reuse, 0x11, PT ;  /* 0x000000116f00780c */ /* 0x040fe40003f84270 */
[----:B------:R-:W-:Y:S02]  /*6f80*/  ISETP.GT.AND P2, PT, R111, 0x13, PT ;  /* 0x000000136f00780c */ /* 0x000fe40003f44270 */
[CC--:B------:R-:W-:Y:S02]  /*6f90*/  LEA R14, P5, R207.reuse, R114.reuse, 0x1 ;  /* 0x00000072cf0e7211 */ /* 0x0c0fe400078a08ff */
[----:B0-----:R-:W-:Y:S02]  /*6fa0*/  SHF.R.S32.HI R6, RZ, 0x1f, R205 ;  /* 0x0000001fff067819 */ /* 0x001fe400000114cd */
[----:B------:R-:W-:Y:S01]  /*6fb0*/  SHF.L.U64.HI R16, R207, 0x1, R16 ;  /* 0x00000001cf107819 */ /* 0x000fe20000010210 */
[----:B------:R-:W-:Y:S01]  /*6fc0*/  IMAD.X R13, R115, 0x1, R4, P6 ;  /* 0x00000001730d7824 */ /* 0x000fe200030e0604 */
[----:B------:R-:W-:-:S02]  /*6fd0*/  LEA R8, P6, R205, R114, 0x1 ;  /* 0x00000072cd087211 */ /* 0x000fc400078c08ff */
[----:B------:R-:W-:Y:S01]  /*6fe0*/  SHF.L.U64.HI R6, R205, 0x1, R6 ;  /* 0x00000001cd067819 */ /* 0x000fe20000010206 */
[C---:B------:R-:W-:Y:S01]  /*6ff0*/  IMAD.X R15, R115.reuse, 0x1, R16, P5 ;  /* 0x00000001730f7824 */ /* 0x040fe200028e0610 */
[----:B------:R-:W-:Y:S02]  /*7000*/  PRMT R20, RZ, 0x7610, R20 ;  /* 0x00007610ff147816 */ /* 0x000fe40000000014 */
[----:B------:R-:W-:Y:S02]  /*7010*/  PRMT R24, RZ, 0x7610, R24 ;  /* 0x00007610ff187816 */ /* 0x000fe40000000018 */
[----:B------:R-:W-:Y:S01]  /*7020*/  SHF.R.S32.HI R4, RZ, 0x1f, R203 ;  /* 0x0000001fff047819 */ /* 0x000fe200000114cb */
[----:B------:R-:W-:Y:S01]  /*7030*/  IMAD.X R9, R115, 0x1, R6, P6 ;  /* 0x0000000173097824 */ /* 0x000fe200030e0606 */
[----:B------:R-:W-:Y:S01]  /*7040*/  PRMT R23, RZ, 0x7610, R23 ;  /* 0x00007610ff177816 */ /* 0x000fe20000000017 */
[----:B------:R0:W5:Y:S01]  /*7050*/  @P3 LDG.E.U16 R20, desc[UR22][R14.64] ;  /* 0x000000160e143981 */ /* 0x000162000c1e1500 */
[----:B-1----:R-:W-:-:S02]  /*7060*/  LEA R10, P6, R203, R114, 0x1 ;  /* 0x00000072cb0a7211 */ /* 0x002fc400078c08ff */
[----:B------:R-:W-:Y:S01]  /*7070*/  SHF.L.U64.HI R4, R203, 0x1, R4 ;  /* 0x00000001cb047819 */ /* 0x000fe20000010204 */
[----:B------:R1:W5:Y:S01]  /*7080*/  @P4 LDG.E.U16 R24, desc[UR22][R12.64] ;  /* 0x000000160c184981 */ /* 0x000362000c1e1500 */
[----:B------:R-:W-:Y:S02]  /*7090*/  ISETP.GT.AND P4, PT, R111, 0x14, PT ;  /* 0x000000146f00780c */ /* 0x000fe40003f84270 */
[----:B------:R-:W-:Y:S01]  /*70a0*/  SHF.R.S32.HI R16, RZ, 0x1f, R201 ;  /* 0x0000001fff107819 */ /* 0x000fe200000114c9 */
[----:B------:R3:W5:Y:S01]  /*70b0*/  @P2 LDG.E.U16 R23, desc[UR22][R8.64] ;  /* 0x0000001608172981 */ /* 0x000762000c1e1500 */
[----:B0-----:R-:W-:Y:S01]  /*70c0*/  SHF.R.S32.HI R14, RZ, 0x1f, R199 ;  /* 0x0000001fff0e7819 */ /* 0x001fe200000114c7 */
[----:B------:R-:W-:Y:S01]  /*70d0*/  IMAD.X R11, R115, 0x1, R4, P6 ;  /* 0x00000001730b7824 */ /* 0x000fe200030e0604 */
[C---:B------:R-:W-:Y:S02]  /*70e0*/  ISETP.GT.AND P3, PT, R111.reuse, 0x15, PT ;  /* 0x000000156f00780c */ /* 0x040fe40003f64270 */
[----:B------:R-:W-:-:S02]  /*70f0*/  ISETP.GT.AND P2, PT, R111, 0x16, PT ;  /* 0x000000166f00780c */ /* 0x000fc40003f44270 */
[CC--:B-1----:R-:W-:Y:S02]  /*7100*/  LEA R12, P6, R199.reuse, R114.reuse, 0x1 ;  /* 0x00000072c70c7211 */ /* 0x0c2fe400078c08ff */
[----:B------:R-:W-:Y:S02]  /*7110*/  SHF.L.U64.HI R14, R199, 0x1, R14 ;  /* 0x00000001c70e7819 */ /* 0x000fe4000001020e */
[C---:B------:R-:W-:Y:S02]  /*7120*/  LEA R6, P5, R201.reuse, R114, 0x1 ;  /* 0x00000072c9067211 */ /* 0x040fe400078a08ff */
[----:B------:R-:W-:Y:S01]  /*7130*/  SHF.L.U64.HI R16, R201, 0x1, R16 ;  /* 0x00000001c9107819 */ /* 0x000fe20000010210 */
[C---:B------:R-:W-:Y:S01]  /*7140*/  IMAD.X R13, R115.reuse, 0x1, R14, P6 ;  /* 0x00000001730d7824 */ /* 0x040fe200030e060e */
[----:B------:R-:W-:Y:S02]  /*7150*/  PRMT R18, RZ, 0x7610, R18 ;  /* 0x00007610ff127816 */ /* 0x000fe40000000012 */
[----:B------:R-:W-:Y:S01]  /*7160*/  PRMT R21, RZ, 0x7610, R21 ;  /* 0x00007610ff157816 */ /* 0x000fe20000000015 */
[----:B------:R-:W-:Y:S01]  /*7170*/  IMAD.X R7, R115, 0x1, R16, P5 ;  /* 0x0000000173077824 */ /* 0x000fe200028e0610 */
[----:B------:R-:W-:-:S02]  /*7180*/  PRMT R4, RZ, 0x7610, R4 ;  /* 0x00007610ff047816 */ /* 0x000fc40000000004 */
[----:B------:R-:W-:Y:S01]  /*7190*/  SHF.R.S32.HI R14, RZ, 0x1f, R197 ;  /* 0x0000001fff0e7819 */ /* 0x000fe200000114c5 */
[----:B------:R0:W5:Y:S01]  /*71a0*/  @P4 LDG.E.U16 R18, desc[UR22][R10.64] ;  /* 0x000000160a124981 */ /* 0x000162000c1e1500 */
[C---:B---3--:R-:W-:Y:S02]  /*71b0*/  LEA R8, P6, R197.reuse, R114, 0x1 ;  /* 0x00000072c5087211 */ /* 0x048fe400078c08ff */
[----:B------:R-:W-:Y:S01]  /*71c0*/  SHF.L.U64.HI R14, R197, 0x1, R14 ;  /* 0x00000001c50e7819 */ /* 0x000fe2000001020e */
[----:B------:R1:W5:Y:S01]  /*71d0*/  @P3 LDG.E.U16 R21, desc[UR22][R6.64] ;  /* 0x0000001606153981 */ /* 0x000362000c1e1500 */
[C---:B------:R-:W-:Y:S02]  /*71e0*/  ISETP.GT.AND P4, PT, R111.reuse, 0x17, PT ;  /* 0x000000176f00780c */ /* 0x040fe40003f84270 */
[----:B------:R-:W-:Y:S01]  /*71f0*/  SHF.R.S32.HI R16, RZ, 0x1f, R195 ;  /* 0x0000001fff107819 */ /* 0x000fe200000114c3 */
[----:B------:R3:W5:Y:S01]  /*7200*/  @P2 LDG.E.U16 R4, desc[UR22][R12.64] ;  /* 0x000000160c042981 */ /* 0x000762000c1e1500 */
[----:B------:R-:W-:-:S02]  /*7210*/  ISETP.GT.AND P3, PT, R111, 0x18, PT ;  /* 0x000000186f00780c */ /* 0x000fc40003f64270 */
[----:B------:R-:W-:Y:S02]  /*7220*/  SHF.R.S32.HI R22, RZ, 0x1f, R193 ;  /* 0x0000001fff167819 */ /* 0x000fe400000114c1 */
[----:B------:R-:W-:Y:S01]  /*7230*/  ISETP.GT.AND P2, PT, R111, 0x19, PT ;  /* 0x000000196f00780c */ /* 0x000fe20003f44270 */
[----:B------:R-:W-:Y:S01]  /*7240*/  IMAD.X R9, R115, 0x1, R14, P6 ;  /* 0x0000000173097824 */ /* 0x000fe200030e060e */
[CC--:B0-----:R-:W-:Y:S02]  /*7250*/  LEA R10, P5, R195.reuse, R114.reuse, 0x1 ;  /* 0x00000072c30a7211 */ /* 0x0c1fe400078a08ff */
[----:B-1----:R-:W-:Y:S02]  /*7260*/  SHF.L.U64.HI R6, R195, 0x1, R16 ;  /* 0x00000001c3067819 */ /* 0x002fe40000010210 */
[C---:B---3--:R-:W-:Y:S02]  /*7270*/  LEA R12, P6, R193.reuse, R114, 0x1 ;  /* 0x00000072c10c7211 */ /* 0x048fe400078c08ff */
[----:B------:R-:W-:-:S02]  /*7280*/  SHF.L.U64.HI R22, R193, 0x1, R22 ;  /* 0x00000001c1167819 */ /* 0x000fc40000010216 */
[----:B------:R-:W-:Y:S01]  /*7290*/  PRMT R19, RZ, 0x7610, R19 ;  /* 0x00007610ff137816 */ /* 0x000fe20000000013 */
[C---:B------:R-:W-:Y:S01]  /*72a0*/  IMAD.X R11, R115.reuse, 0x1, R6, P5 ;  /* 0x00000001730b7824 */ /* 0x040fe200028e0606 */
[----:B------:R-:W-:Y:S01]  /*72b0*/  PRMT R16, RZ, 0x7610, R16 ;  /* 0x00007610ff107816 */ /* 0x000fe20000000010 */
[----:B------:R-:W-:Y:S01]  /*72c0*/  IMAD.X R13, R115, 0x1, R22, P6 ;  /* 0x00000001730d7824 */ /* 0x000fe200030e0616 */
[----:B------:R-:W-:Y:S02]  /*72d0*/  PRMT R17, RZ, 0x7610, R17 ;  /* 0x00007610ff117816 */ /* 0x000fe40000000011 */
[----:B------:R-:W-:Y:S01]  /*72e0*/  SHF.R.S32.HI R14, RZ, 0x1f, R191 ;  /* 0x0000001fff0e7819 */ /* 0x000fe200000114bf */
[----:B------:R0:W5:Y:S01]  /*72f0*/  @P4 LDG.E.U16 R19, desc[UR22][R8.64] ;  /* 0x0000001608134981 */ /* 0x000162000c1e1500 */
[C---:B------:R-:W-:Y:S02]  /*7300*/  LEA R6, P6, R191.reuse, R114, 0x1 ;  /* 0x00000072bf067211 */ /* 0x040fe400078c08ff */
[----:B------:R-:W-:Y:S01]  /*7310*/  SHF.R.S32.HI R22, RZ, 0x1f, R189 ;  /* 0x0000001fff167819 */ /* 0x000fe200000114bd */
[----:B------:R1:W5:Y:S01]  /*7320*/  @P3 LDG.E.U16 R16, desc[UR22][R10.64] ;  /* 0x000000160a103981 */ /* 0x000362000c1e1500 */
[----:B------:R-:W-:-:S02]  /*7330*/  SHF.L.U64.HI R14, R191, 0x1, R14 ;  /* 0x00000001bf0e7819 */ /* 0x000fc4000001020e */
[C---:B------:R-:W-:Y:S01]  /*7340*/  ISETP.GT.AND P4, PT, R111.reuse, 0x1a, PT ;  /* 0x0000001a6f00780c */ /* 0x040fe20003f84270 */
[----:B------:R3:W5:Y:S01]  /*7350*/  @P2 LDG.E.U16 R17, desc[UR22][R12.64] ;  /* 0x000000160c112981 */ /* 0x000762000c1e1500 */
[C---:B------:R-:W-:Y:S02]  /*7360*/  ISETP.GT.AND P3, PT, R111.reuse, 0x1b, PT ;  /* 0x0000001b6f00780c */ /* 0x040fe40003f64270 */
[----:B------:R-:W-:Y:S02]  /*7370*/  SHF.R.S32.HI R26, RZ, 0x1f, R187 ;  /* 0x0000001fff1a7819 */ /* 0x000fe400000114bb */
[----:B------:R-:W-:Y:S01]  /*7380*/  ISETP.GT.AND P2, PT, R111, 0x1c, PT ;  /* 0x0000001c6f00780c */ /* 0x000fe20003f44270 */
[----:B------:R-:W-:Y:S01]  /*7390*/  IMAD.X R7, R115, 0x1, R14, P6 ;  /* 0x0000000173077824 */ /* 0x000fe200030e060e */
[C---:B0-----:R-:W-:Y:S02]  /*73a0*/  LEA R8, P5, R189.reuse, R114, 0x1 ;  /* 0x00000072bd087211 */ /* 0x041fe400078a08ff */
[----:B------:R-:W-:-:S02]  /*73b0*/  SHF.L.U64.HI R22, R189, 0x1, R22 ;  /* 0x00000001bd167819 */ /* 0x000fc40000010216 */
[CC--:B-1----:R-:W-:Y:S02]  /*73c0*/  LEA R10, P6, R187.reuse, R114.reuse, 0x1 ;  /* 0x00000072bb0a7211 */ /* 0x0c2fe400078c08ff */
[----:B---3--:R-:W-:Y:S01]  /*73d0*/  SHF.L.U64.HI R12, R187, 0x1, R26 ;  /* 0x00000001bb0c7819 */ /* 0x008fe2000001021a */
[C---:B------:R-:W-:Y:S01]  /*73e0*/  IMAD.X R9, R115.reuse, 0x1, R22, P5 ;  /* 0x0000000173097824 */ /* 0x040fe200028e0616 */
[----:B------:R-:W-:Y:S02]  /*73f0*/  PRMT R27, RZ, 0x7610, R27 ;  /* 0x00007610ff1b7816 */ /* 0x000fe4000000001b */
[----:B------:R-:W-:Y:S01]  /*7400*/  PRMT R26, RZ, 0x7610, R26 ;  /* 0x00007610ff1a7816 */ /* 0x000fe2000000001a */
[----:B------:R-:W-:Y:S01]  /*7410*/  IMAD.X R11, R115, 0x1, R12, P6 ;  /* 0x00000001730b7824 */ /* 0x000fe200030e060c */
[----:B------:R-:W-:Y:S02]  /*7420*/  PRMT R22, RZ, 0x7610, R22 ;  /* 0x00007610ff167816 */ /* 0x000fe40000000016 */
[----:B------:R-:W-:Y:S01]  /*7430*/  SHF.R.S32.HI R14, RZ, 0x1f, R185 ;  /* 0x0000001fff0e7819 */ /* 0x000fe200000114b9 */
[----:B------:R0:W5:Y:S01]  /*7440*/  @P4 LDG.E.U16 R27, desc[UR22][R6.64] ;  /* 0x00000016061b4981 */ /* 0x000162000c1e1500 */
[----:B------:R-:W-:-:S02]  /*7450*/  LEA R12, P6, R185, R114, 0x1 ;  /* 0x00000072b90c7211 */ /* 0x000fc400078c08ff */
[----:B------:R-:W-:Y:S01]  /*7460*/  SHF.L.U64.HI R14, R185, 0x1, R14 ;  /* 0x00000001b90e7819 */ /* 0x000fe2000001020e */
[----:B------:R1:W5:Y:S01]  /*7470*/  @P3 LDG.E.U16 R26, desc[UR22][R8.64] ;  /* 0x00000016081a3981 */ /* 0x000362000c1e1500 */
[C---:B------:R-:W-:Y:S02]  /*7480*/  ISETP.GT.AND P4, PT, R111.reuse, 0x1d, PT ;  /* 0x0000001d6f00780c */ /* 0x040fe40003f84270 */
[----:B------:R-:W-:Y:S01]  /*7490*/  SHF.R.S32.HI R126, RZ, 0x1f, R183 ;  /* 0x0000001fff7e7819 */ /* 0x000fe200000114b7 */
[----:B------:R3:W5:Y:S01]  /*74a0*/  @P2 LDG.E.U16 R22, desc[UR22][R10.64] ;  /* 0x000000160a162981 */ /* 0x000762000c1e1500 */
[C---:B------:R-:W-:Y:S02]  /*74b0*/  ISETP.GT.AND P3, PT, R111.reuse, 0x1e, PT ;  /* 0x0000001e6f00780c */ /* 0x040fe40003f64270 */
[----:B------:R-:W-:Y:S02]  /*74c0*/  SHF.R.S32.HI R128, RZ, 0x1f, R181 ;  /* 0x0000001fff807819 */ /* 0x000fe400000114b5 */
[----:B------:R-:W-:Y:S01]  /*74d0*/  ISETP.GT.AND P2, PT, R111, 0x1f, PT ;  /* 0x0000001f6f00780c */ /* 0x000fe20003f44270 */
[----:B------:R-:W-:Y:S01]  /*74e0*/  IMAD.X R13, R115, 0x1, R14, P6 ;  /* 0x00000001730d7824 */ /* 0x000fe200030e060e */
[----:B0-----:R-:W-:-:S02]  /*74f0*/  LEA R6, P5, R183, R114, 0x1 ;  /* 0x00000072b7067211 */ /* 0x001fc400078a08ff */
        /* <DEDUP_REMOVED lines=9> */
[----:B------:R0:W5:Y:S01]  /*7590*/  @P4 LDG.E.U16 R223, desc[UR22][R12.64] ;  /* 0x000000160cdf4981 */ /* 0x000162000c1e1500 */
[C---:B------:R-:W-:Y:S02]  /*75a0*/  LEA R10, P6, R179.reuse, R114, 0x1 ;  /* 0x00000072b30a7211 */ /* 0x040fe400078c08ff */
[----:B------:R-:W-:Y:S01]  /*75b0*/  SHF.R.S32.HI R128, RZ, 0x1f, R177 ;  /* 0x0000001fff807819 */ /* 0x000fe200000114b1 */
[----:B------:R1:W5:Y:S01]  /*75c0*/  @P3 LDG.E.U16 R126, desc[UR22][R6.64] ;  /* 0x00000016067e3981 */ /* 0x000362000c1e1500 */
[----:B------:R-:W-:Y:S02]  /*75d0*/  SHF.L.U64.HI R14, R179, 0x1, R14 ;  /* 0x00000001b30e7819 */ /* 0x000fe4000001020e */
[C---:B------:R-:W-:Y:S01]  /*75e0*/  ISETP.GT.AND P4, PT, R111.reuse, 0x20, PT ;  /* 0x000000206f00780c */ /* 0x040fe20003f84270 */
[----:B------:R3:W5:Y:S01]  /*75f0*/  @P2 LDG.E.U16 R221, desc[UR22][R8.64] ;  /* 0x0000001608dd2981 */ /* 0x000762000c1e1500 */
[----:B------:R-:W-:-:S02]  /*7600*/  ISETP.GT.AND P3, PT, R111, 0x21, PT ;  /* 0x000000216f00780c */ /* 0x000fc40003f64270 */
[----:B------:R-:W-:Y:S02]  /*7610*/  SHF.R.S32.HI R130, RZ, 0x1f, R175 ;  /* 0x0000001fff827819 */ /* 0x000fe400000114af */
[----:B------:R-:W-:Y:S01]  /*7620*/  ISETP.GT.AND P2, PT, R111, 0x22, PT ;  /* 0x000000226f00780c */ /* 0x000fe20003f44270 */
[----:B------:R-:W-:Y:S01]  /*7630*/  IMAD.X R11, R115, 0x1, R14, P6 ;  /* 0x00000001730b7824 */ /* 0x000fe200030e060e */
[CC--:B0-----:R-:W-:Y:S02]  /*7640*/  LEA R12, P5, R177.reuse, R114.reuse, 0x1 ;  /* 0x00000072b10c7211 */ /* 0x0c1fe400078a08ff */
[----:B------:R-:W-:Y:S02]  /*7650*/  SHF.L.U64.HI R128, R177, 0x1, R128 ;  /* 0x00000001b1807819 */ /* 0x000fe40000010280 */
[C---:B-1----:R-:W-:Y:S02]  /*7660*/  LEA R6, P6, R175.reuse, R114, 0x1 ;  /* 0x00000072af067211 */ /* 0x042fe400078c08ff */
[----:B---3--:R-:W-:Y:S01]  /*7670*/  SHF.L.U64.HI R8, R175, 0x1, R130 ;  /* 0x00000001af087819 */ /* 0x008fe20000010282 */
[----:B------:R-:W-:Y:S01]  /*7680*/  IMAD.X R13, R115, 0x1, R128, P5 ;  /* 0x00000001730d7824 */ /* 0x000fe200028e0680 */
[----:B------:R-:W-:-:S02]  /*7690*/  PRMT R225, RZ, 0x7610, R225 ;  /* 0x00007610ffe17816 */ /* 0x000fc400000000e1 */
[----:B------:R-:W-:Y:S01]  /*76a0*/  PRMT R130, RZ, 0x7610, R130 ;  /* 0x00007610ff827816 */ /* 0x000fe20000000082 */
[----:B------:R-:W-:Y:S01]  /*76b0*/  IMAD.X R7, R115, 0x1, R8, P6 ;  /* 0x0000000173077824 */ /* 0x000fe200030e0608 */
[----:B------:R-:W-:Y:S02]  /*76c0*/  PRMT R128, RZ, 0x7610, R128 ;  /* 0x00007610ff807816 */ /* 0x000fe40000000080 */
[----:B------:R-:W-:Y:S01]  /*76d0*/  SHF.R.S32.HI R14, RZ, 0x1f, R173 ;  /* 0x0000001fff0e7819 */ /* 0x000fe200000114ad */
[----:B------:R-:W5:Y:S01]  /*76e0*/  @P4 LDG.E.U16 R225, desc[UR22][R10.64] ;  /* 0x000000160ae14981 */ /* 0x000f62000c1e1500 */
[C---:B------:R-:W-:Y:S02]  /*76f0*/  LEA R8, P6, R173.reuse, R114, 0x1 ;  /* 0x00000072ad087211 */ /* 0x040fe400078c08ff */
[----:B------:R-:W-:Y:S01]  /*7700*/  SHF.R.S32.HI R132, RZ, 0x1f, R171 ;  /* 0x0000001fff847819 */ /* 0x000fe200000114ab */
[----:B------:R0:W5:Y:S01]  /*7710*/  @P3 LDG.E.U16 R130, desc[UR22][R12.64] ;  /* 0x000000160c823981 */ /* 0x000162000c1e1500 */
[----:B------:R-:W-:-:S02]  /*7720*/  SHF.L.U64.HI R14, R173, 0x1, R14 ;  /* 0x00000001ad0e7819 */ /* 0x000fc4000001020e */
[C---:B------:R-:W-:Y:S01]  /*7730*/  ISETP.GT.AND P4, PT, R111.reuse, 0x23, PT ;  /* 0x000000236f00780c */ /* 0x040fe20003f84270 */
[----:B------:R1:W5:Y:S01]  /*7740*/  @P2 LDG.E.U16 R128, desc[UR22][R6.64] ;  /* 0x0000001606802981 */ /* 0x000362000c1e1500 */
[C---:B------:R-:W-:Y:S02]  /*7750*/  ISETP.GT.AND P3, PT, R111.reuse, 0x24, PT ;  /* 0x000000246f00780c */ /* 0x040fe40003f64270 */
[----:B------:R-:W-:Y:S02]  /*7760*/  ISETP.GT.AND P2, PT, R111, 0x25, PT ;  /* 0x000000256f00780c */ /* 0x000fe40003f44270 */
[----:B0-----:R-:W-:Y:S01]  /*7770*/  SHF.R.S32.HI R12, RZ, 0x1f, R169 ;  /* 0x0000001fff0c7819 */ /* 0x001fe200000114a9 */
[----:B------:R-:W-:Y:S01]  /*7780*/  IMAD.X R9, R115, 0x1, R14, P6 ;  /* 0x0000000173097824 */ /* 0x000fe200030e060e */
[C---:B------:R-:W-:Y:S02]  /*7790*/  LEA R10, P5, R171.reuse, R114, 0x1 ;  /* 0x00000072ab0a7211 */ /* 0x040fe400078a08ff */
[----:B------:R-:W-:-:S02]  /*77a0*/  SHF.L.U64.HI R132, R171, 0x1, R132 ;  /* 0x00000001ab847819 */ /* 0x000fc40000010284 */
[CC--:B-1----:R-:W-:Y:S02]  /*77b0*/  LEA R6, P6, R169.reuse, R114.reuse, 0x1 ;  /* 0x00000072a9067211 */ /* 0x0c2fe400078c08ff */
[----:B------:R-:W-:Y:S01]  /*77c0*/  SHF.L.U64.HI R12, R169, 0x1, R12 ;  /* 0x00000001a90c7819 */ /* 0x000fe2000001020c */
[C---:B------:R-:W-:Y:S01]  /*77d0*/  IMAD.X R11, R115.reuse, 0x1, R132, P5 ;  /* 0x00000001730b7824 */ /* 0x040fe200028e0684 */
[----:B------:R-:W-:Y:S02]  /*77e0*/  PRMT R229, RZ, 0x7610, R229 ;  /* 0x00007610ffe57816 */ /* 0x000fe400000000e5 */
[----:B------:R-:W-:Y:S01]  /*77f0*/  PRMT R227, RZ, 0x7610, R227 ;  /* 0x00007610ffe37816 */ /* 0x000fe200000000e3 */
[----:B------:R-:W-:Y:S01]  /*7800*/  IMAD.X R7, R115, 0x1, R12, P6 ;  /* 0x0000000173077824 */ /* 0x000fe200030e060c */
[----:B------:R-:W-:Y:S02]  /*7810*/  PRMT R132, RZ, 0x7610, R132 ;  /* 0x00007610ff847816 */ /* 0x000fe40000000084 */
[----:B------:R-:W-:Y:S01]  /*7820*/  SHF.R.S32.HI R14, RZ, 0x1f, R167 ;  /* 0x0000001fff0e7819 */ /* 0x000fe200000114a7 */
[----:B------:R-:W5:Y:S01]  /*7830*/  @P4 LDG.E.U16 R229, desc[UR22][R8.64] ;  /* 0x0000001608e54981 */ /* 0x000f62000c1e1500 */
[----:B------:R-:W-:-:S02]  /*7840*/  LEA R12, P6, R167, R114, 0x1 ;  /* 0x00000072a70c7211 */ /* 0x000fc400078c08ff */
[----:B------:R-:W-:Y:S01]  /*7850*/  SHF.R.S32.HI R134, RZ, 0x1f, R165 ;  /* 0x0000001fff867819 */ /* 0x000fe200000114a5 */
[----:B------:R0:W5:Y:S01]  /*7860*/  @P3 LDG.E.U16 R227, desc[UR22][R10.64] ;  /* 0x000000160ae33981 */ /* 0x000162000c1e1500 */
[----:B------:R-:W-:Y:S02]  /*7870*/  SHF.L.U64.HI R14, R167, 0x1, R14 ;  /* 0x00000001a70e7819 */ /* 0x000fe4000001020e */
[C---:B------:R-:W-:Y:S01]  /*7880*/  ISETP.GT.AND P4, PT, R111.reuse, 0x26, PT ;  /* 0x000000266f00780c */ /* 0x040fe20003f84270 */
[----:B------:R1:W5:Y:S01]  /*7890*/  @P2 LDG.E.U16 R132, desc[UR22][R6.64] ;  /* 0x0000001606842981 */ /* 0x000362000c1e1500 */
[C---:B------:R-:W-:Y:S02]  /*78a0*/  ISETP.GT.AND P3, PT, R111.reuse, 0x27, PT ;  /* 0x000000276f00780c */ /* 0x040fe40003f64270 */
[----:B------:R-:W-:Y:S02]  /*78b0*/  ISETP.GT.AND P2, PT, R111, 0x28, PT ;  /* 0x000000286f00780c */ /* 0x000fe40003f44270 */
[----:B0-----:R-:W-:Y:S01]  /*78c0*/  SHF.R.S32.HI R10, RZ, 0x1f, R163 ;  /* 0x0000001fff0a7819 */ /* 0x001fe200000114a3 */
[----:B------:R-:W-:Y:S01]  /*78d0*/  IMAD.X R13, R115, 0x1, R14, P6 ;  /* 0x00000001730d7824 */ /* 0x000fe200030e060e */
[----:B------:R-:W-:-:S02]  /*78e0*/  LEA R8, P5, R165, R114, 0x1 ;  /* 0x00000072a5087211 */ /* 0x000fc400078a08ff */
[----:B------:R-:W-:Y:S02]  /*78f0*/  SHF.L.U64.HI R134, R165, 0x1, R134 ;  /* 0x00000001a5867819 */ /* 0x000fe40000010286 */
[C---:B-1----:R-:W-:Y:S02]  /*7900*/  LEA R6, P6, R163.reuse, R114, 0x1 ;  /* 0x00000072a3067211 */ /* 0x042fe400078c08ff */
        /* <DEDUP_REMOVED lines=8> */
[CC--:B------:R-:W-:Y:S02]  /*7990*/  LEA R10, P6, R161.reuse, R114.reuse, 0x1 ;  /* 0x00000072a10a7211 */ /* 0x0c0fe400078c08ff */
[----:B------:R-:W-:Y:S01]  /*79a0*/  SHF.R.S32.HI R138, RZ, 0x1f, R159 ;  /* 0x0000001fff8a7819 */ /* 0x000fe2000001149f */
[----:B------:R1:W5:Y:S01]  /*79b0*/  @P3 LDG.E.U16 R136, desc[UR22][R8.64] ;  /* 0x0000001608883981 */ /* 0x000362000c1e1500 */
[----:B------:R-:W-:Y:S02]  /*79c0*/  SHF.L.U64.HI R14, R161, 0x1, R14 ;  /* 0x00000001a10e7819 */ /* 0x000fe4000001020e */
[C---:B------:R-:W-:Y:S01]  /*79d0*/  ISETP.GT.AND P4, PT, R111.reuse, 0x29, PT ;  /* 0x000000296f00780c */ /* 0x040fe20003f84270 */
[----:B------:R3:W5:Y:S01]  /*79e0*/  @P2 LDG.E.U16 R134, desc[UR22][R6.64] ;  /* 0x0000001606862981 */ /* 0x000762000c1e1500 */
[----:B------:R-:W-:Y:S01]  /*79f0*/  ISETP.GT.AND P2, PT, R111, 0x2b, PT ;  /* 0x0000002b6f00780c */ /* 0x000fe20003f44270 */
[----:B------:R-:W-:Y:S01]  /*7a00*/  IMAD.X R11, R115, 0x1, R14, P6 ;  /* 0x00000001730b7824 */ /* 0x000fe200030e060e */
[----:B0-----:R-:W-:-:S02]  /*7a10*/  LEA R12, P5, R159, R114, 0x1 ;  /* 0x000000729f0c7211 */ /* 0x001fc400078a08ff */
[----:B-1----:R-:W-:Y:S02]  /*7a20*/  SHF.R.S32.HI R8, RZ, 0x1f, R157 ;  /* 0x0000001fff087819 */ /* 0x002fe4000001149d */
[----:B------:R-:W-:Y:S02]  /*7a30*/  SHF.L.U64.HI R138, R159, 0x1, R138 ;  /* 0x000000019f8a7819 */ /* 0x000fe4000001028a */
[----:B------:R-:W-:Y:S02]  /*7a40*/  ISETP.GT.AND P3, PT, R111, 0x2a, PT ;  /* 0x0000002a6f00780c */ /* 0x000fe40003f64270 */
[C---:B---3--:R-:W-:Y:S02]  /*7a50*/  LEA R6, P6, R157.reuse, R114, 0x1 ;  /* 0x000000729d067211 */ /* 0x048fe400078c08ff */
[----:B------:R-:W-:Y:S01]  /*7a60*/  SHF.L.U64.HI R8, R157, 0x1, R8 ;  /* 0x000000019d087819 */ /* 0x000fe20000010208 */
[----:B------:R-:W-:Y:S01]  /*7a70*/  IMAD.X R13, R115, 0x1, R138, P5 ;  /* 0x00000001730d7824 */ /* 0x000fe200028e068a */
[----:B------:R-:W-:-:S02]  /*7a80*/  PRMT R235, RZ, 0x7610, R235 ;  /* 0x00007610ffeb7816 */ /* 0x000fc400000000eb */
[----:B------:R-:W-:Y:S01]  /*7a90*/  PRMT R138, RZ, 0x7610, R138 ;  /* 0x00007610ff8a7816 */ /* 0x000fe2000000008a */
[----:B------:R-:W-:Y:S01]  /*7aa0*/  IMAD.X R7, R115, 0x1, R8, P6 ;  /* 0x0000000173077824 */ /* 0x000fe200030e0608 */
[----:B------:R-:W-:Y:S02]  /*7ab0*/  SHF.R.S32.HI R14, RZ, 0x1f, R155 ;  /* 0x0000001fff0e7819 */ /* 0x000fe4000001149b */
[----:B------:R-:W-:Y:S01]  /*7ac0*/  SHF.R.S32.HI R140, RZ, 0x1f, R153 ;  /* 0x0000001fff8c7819 */ /* 0x000fe20000011499 */
[----:B------:R0:W5:Y:S01]  /*7ad0*/  @P4 LDG.E.U16 R235, desc[UR22][R10.64] ;  /* 0x000000160aeb4981 */ /* 0x000162000c1e1500 */
[----:B------:R-:W-:Y:S02]  /*7ae0*/  PRMT R233, RZ, 0x7610, R233 ;  /* 0x00007610ffe97816 */ /* 0x000fe400000000e9 */
[C---:B------:R-:W-:Y:S01]  /*7af0*/  LEA R8, P6, R155.reuse, R114, 0x1 ;  /* 0x000000729b087211 */ /* 0x040fe200078c08ff */
[----:B------:R1:W5:Y:S01]  /*7b00*/  @P2 LDG.E.U16 R138, desc[UR22][R6.64] ;  /* 0x00000016068a2981 */ /* 0x000362000c1e1500 */
[----:B------:R-:W-:-:S02]  /*7b10*/  SHF.L.U64.HI R14, R155, 0x1, R14 ;  /* 0x000000019b0e7819 */ /* 0x000fc4000001020e */
[----:B------:R-:W-:Y:S01]  /*7b20*/  SHF.L.U64.HI R140, R153, 0x1, R140 ;  /* 0x00000001998c7819 */ /* 0x000fe2000001028c */
[----:B------:R3:W5:Y:S01]  /*7b30*/  @P3 LDG.E.U16 R233, desc[UR22][R12.64] ;  /* 0x000000160ce93981 */ /* 0x000762000c1e1500 */
[----:B------:R-:W-:Y:S02]  /*7b40*/  ISETP.GT.AND P4, PT, R111, 0x2c, PT ;  /* 0x0000002c6f00780c */ /* 0x000fe40003f84270 */
[-C--:B0-----:R-:W-:Y:S02]  /*7b50*/  LEA R10, P5, R153, R114.reuse, 0x1 ;  /* 0x00000072990a7211 */ /* 0x081fe400078a08ff */
[----:B------:R-:W-:Y:S02]  /*7b60*/  SHF.R.S32.HI R142, RZ, 0x1f, R151 ;  /* 0x0000001fff8e7819 */ /* 0x000fe40000011497 */
[----:B------:R-:W-:Y:S01]  /*7b70*/  ISETP.GT.AND P2, PT, R111, 0x2e, PT ;  /* 0x0000002e6f00780c */ /* 0x000fe20003f44270 */
[----:B------:R-:W-:Y:S01]  /*7b80*/  IMAD.X R9, R115, 0x1, R14, P6 ;  /* 0x0000000173097824 */ /* 0x000fe200030e060e */
[----:B-1----:R-:W-:Y:S01]  /*7b90*/  SHF.L.U64.HI R6, R151, 0x1, R142 ;  /* 0x0000000197067819 */ /* 0x002fe2000001028e */
[----:B------:R-:W-:Y:S01]  /*7ba0*/  IMAD.X R11, R115, 0x1, R140, P5 ;  /* 0x00000001730b7824 */ /* 0x000fe200028e068c */
[----:B---3--:R-:W-:-:S02]  /*7bb0*/  LEA R12, P6, R151, R114, 0x1 ;  /* 0x00000072970c7211 */ /* 0x008fc400078c08ff */
[C---:B------:R-:W-:Y:S02]  /*7bc0*/  ISETP.GT.AND P3, PT, R111.reuse, 0x2d, PT ;  /* 0x0000002d6f00780c */ /* 0x040fe40003f64270 */
[----:B------:R-:W-:Y:S02]  /*7bd0*/  ISETP.GT.AND P5, PT, R111, RZ, PT ;  /* 0x000000ff6f00720c */ /* 0x000fe40003fa4270 */
[----:B------:R-:W-:Y:S01]  /*7be0*/  PRMT R237, RZ, 0x7610, R237 ;  /* 0x00007610ffed7816 */ /* 0x000fe200000000ed */
[----:B------:R-:W-:Y:S01]  /*7bf0*/  IMAD.X R13, R115, 0x1, R6, P6 ;  /* 0x00000001730d7824 */ /* 0x000fe200030e0606 */
[----:B------:R-:W-:Y:S02]  /*7c00*/  PRMT R142, RZ, 0x7610, R142 ;  /* 0x00007610ff8e7816 */ /* 0x000fe4000000008e */
[----:B------:R-:W-:Y:S02]  /*7c10*/  SHF.R.S32.HI R14, RZ, 0x1f, R149 ;  /* 0x0000001fff0e7819 */ /* 0x000fe40000011495 */
[----:B------:R-:W-:Y:S01]  /*7c20*/  PRMT R144, RZ, 0x7610, R144 ;  /* 0x00007610ff907816 */ /* 0x000fe20000000090 */
[----:B------:R-:W5:Y:S01]  /*7c30*/  @P4 LDG.E.U16 R237, desc[UR22][R8.64] ;  /* 0x0000001608ed4981 */ /* 0x000f62000c1e1500 */
[----:B------:R-:W-:-:S02]  /*7c40*/  PRMT R140, RZ, 0x7610, R140 ;  /* 0x00007610ff8c7816 */ /* 0x000fc4000000008c */
[----:B------:R-:W-:Y:S01]  /*7c50*/  ISETP.GT.AND P4, PT, R111, 0x2f, PT ;  /* 0x0000002f6f00780c */ /* 0x000fe20003f84270 */
[----:B------:R0:W5:Y:S01]  /*7c60*/  @P2 LDG.E.U16 R142, desc[UR22][R12.64] ;  /* 0x000000160c8e2981 */ /* 0x000162000c1e1500 */
[C---:B------:R-:W-:Y:S02]  /*7c70*/  LEA R6, P6, R149.reuse, R114, 0x1 ;  /* 0x0000007295067211 */ /* 0x040fe400078c08ff */
[----:B------:R-:W-:Y:S01]  /*7c80*/  SHF.L.U64.HI R14, R149, 0x1, R14 ;  /* 0x00000001950e7819 */ /* 0x000fe2000001020e */
[----:B------:R1:W5:Y:S01]  /*7c90*/  @P3 LDG.E.U16 R144, desc[UR22][R10.64] ;  /* 0x000000160a903981 */ /* 0x000362000c1e1500 */
[----:B------:R-:W-:-:S03]  /*7ca0*/  SHF.R.S32.HI R146, RZ, 0x1f, R147 ;  /* 0x0000001fff927819 */ /* 0x000fc60000011493 */
[----:B------:R-:W5:Y:S01]  /*7cb0*/  @P5 LDG.E.U16 R140, desc[UR22][R114.64] ;  /* 0x00000016728c5981 */ /* 0x000f62000c1e1500 */
[----:B0-----:R-:W-:Y:S01]  /*7cc0*/  SHF.R.S32.HI R12, RZ, 0x1f, R145 ;  /* 0x0000001fff0c7819 */ /* 0x001fe20000011491 */
[----:B------:R-:W-:Y:S01]  /*7cd0*/  IMAD.X R7, R115, 0x1, R14, P6 ;  /* 0x0000000173077824 */ /* 0x000fe200030e060e */
[----:B------:R-:W-:Y:S02]  /*7ce0*/  ISETP.GT.AND P3, PT, R111, 0x30, PT ;  /* 0x000000306f00780c */ /* 0x000fe40003f64270 */
[CC--:B-1----:R-:W-:Y:S02]  /*7cf0*/  LEA R10, P5, R145.reuse, R114.reuse, 0x1 ;  /* 0x00000072910a7211 */ /* 0x0c2fe400078a08ff */
[----:B------:R-:W-:Y:S02]  /*7d00*/  SHF.L.U64.HI R12, R145, 0x1, R12 ;  /* 0x00000001910c7819 */ /* 0x000fe4000001020c */
[----:B------:R-:W-:Y:S02]  /*7d10*/  PRMT R241, RZ, 0x7610, R241 ;  /* 0x00007610fff17816 */ /* 0x000fe400000000f1 */
[----:B------:R-:W-:Y:S01]  /*7d20*/  SHF.R.S32.HI R14, RZ, 0x1f, R143 ;  /* 0x0000001fff0e7819 */ /* 0x000fe2000001148f */
[----:B------:R-:W-:Y:S01]  /*7d30*/  IMAD.X R11, R115, 0x1, R12, P5 ;  /* 0x00000001730b7824 */ /* 0x000fe200028e060c */
[----:B------:R-:W-:-:S02]  /*7d40*/  LEA R8, P6, R147, R114, 0x1 ;  /* 0x0000007293087211 */ /* 0x000fc400078c08ff */
[----:B------:R-:W-:Y:S01]  /*7d50*/  SHF.L.U64.HI R146, R147, 0x1, R146 ;  /* 0x0000000193927819 */ /* 0x000fe20000010292 */
[----:B------:R0:W5:Y:S01]  /*7d60*/  @P4 LDG.E.U16 R241, desc[UR22][R6.64] ;  /* 0x0000001606f14981 */ /* 0x000162000c1e1500 */
[----:B------:R-:W-:Y:S02]  /*7d70*/  SHF.R.S32.HI R150, RZ, 0x1f, R141 ;  /* 0x0000001fff967819 */ /* 0x000fe4000001148d */
[C---:B------:R-:W-:Y:S02]  /*7d80*/  LEA R12, P5, R143.reuse, R114, 0x1 ;  /* 0x000000728f0c7211 */ /* 0x040fe400078a08ff */
[----:B------:R-:W-:Y:S01]  /*7d90*/  SHF.L.U64.HI R148, R143, 0x1, R14 ;  /* 0x000000018f947819 */ /* 0x000fe2000001020e */
[----:B------:R-:W-:Y:S01]  /*7da0*/  IMAD.X R9, R115, 0x1, R146, P6 ;  /* 0x0000000173097824 */ /* 0x000fe200030e0692 */
[----:B------:R-:W-:Y:S02]  /*7db0*/  ISETP.GT.AND P2, PT, R111, 0x31, PT ;  /* 0x000000316f00780c */ /* 0x000fe40003f44270 */
[----:B------:R-:W-:-:S02]  /*7dc0*/  PRMT R239, RZ, 0x7610, R239 ;  /* 0x00007610ffef7816 */ /* 0x000fc400000000ef */
[CC--:B------:R-:W-:Y:S02]  /*7dd0*/  LEA R14, P4, R141.reuse, R114.reuse, 0x1 ;  /* 0x000000728d0e7211 */ /* 0x0c0fe400078808ff */
[----:B------:R-:W-:Y:S01]  /*7de0*/  SHF.L.U64.HI R150, R141, 0x1, R150 ;  /* 0x000000018d967819 */ /* 0x000fe20000010296 */
[----:B------:R-:W-:Y:S01]  /*7df0*/  IMAD.X R13, R115, 0x1, R148, P5 ;  /* 0x00000001730d7824 */ /* 0x000fe200028e0694 */
[----:B0-----:R-:W-:Y:S01]  /*7e00*/  SHF.R.S32.HI R6, RZ, 0x1f, R139 ;  /* 0x0000001fff067819 */ /* 0x001fe2000001148b */
[----:B------:R0:W5:Y:S01]  /*7e10*/  @P3 LDG.E.U16 R239, desc[UR22][R8.64] ;  /* 0x0000001608ef3981 */ /* 0x000162000c1e1500 */
[----:B------:R-:W-:Y:S01]  /*7e20*/  ISETP.GT.AND P5, PT, R111, 0x34, PT ;  /* 0x000000346f00780c */ /* 0x000fe20003fa4270 */
[----:B------:R-:W-:Y:S01]  /*7e30*/  IMAD.X R15, R115, 0x1, R150, P4 ;  /* 0x00000001730f7824 */ /* 0x000fe200020e0696 */
[----:B------:R-:W-:Y:S02]  /*7e40*/  PRMT R146, RZ, 0x7610, R146 ;  /* 0x00007610ff927816 */ /* 0x000fe40000000092 */
[----:B------:R-:W-:-:S02]  /*7e50*/  LEA RZ, P4, R139, R114, 0x1 ;  /* 0x000000728bff7211 */ /* 0x000fc400078808ff */
[C---:B0-----:R-:W-:Y:S01]  /*7e60*/  SHF.L.U64.HI R8, R139.reuse, 0x1, R6 ;  /* 0x000000018b087819 */ /* 0x041fe20000010206 */
[----:B------:R-:W-:Y:S01]  /*7e70*/  IMAD R6, R139, 0x2, R114 ;  /* 0x000000028b067824 */ /* 0x000fe200078e0272 */
[----:B------:R-:W-:Y:S01]  /*7e80*/  PRMT R148, RZ, 0x7610, R148 ;  /* 0x00007610ff947816 */ /* 0x000fe20000000094 */
[----:B------:R0:W5:Y:S02]  /*7e90*/  @P2 LDG.E.U16 R146, desc[UR22][R10.64] ;  /* 0x000000160a922981 */ /* 0x000164000c1e1500 */
[----:B------:R-:W-:Y:S01]  /*7ea0*/  IMAD.X R7, R115, 0x1, R8, P4 ;  /* 0x0000000173077824 */ /* 0x000fe200020e0608 */
[C---:B------:R-:W-:Y:S02]  /*7eb0*/  ISETP.GT.AND P3, PT, R111.reuse, 0x32, PT ;  /* 0x000000326f00780c */ /* 0x040fe40003f64270 */
[----:B------:R-:W-:Y:S02]  /*7ec0*/  ISETP.GT.AND P2, PT, R111, 0x33, PT ;  /* 0x000000336f00780c */ /* 0x000fe40003f44270 */
[----:B------:R1:W5:Y:S01]  /*7ed0*/  @P5 LDG.E.U16 R148, desc[UR22][R6.64] ;  /* 0x0000001606945981 */ /* 0x000362000c1e1500 */
[----:B0-----:R-:W-:-:S02]  /*7ee0*/  SHF.R.S32.HI R10, RZ, 0x1f, R135 ;  /* 0x0000001fff0a7819 */ /* 0x001fc40000011487 */
[----:B------:R-:W-:Y:S02]  /*7ef0*/  SHF.R.S32.HI R8, RZ, 0x1f, R137 ;  /* 0x0000001fff087819 */ /* 0x000fe40000011489 */
[CC--:B------:R-:W-:Y:S02]  /*7f00*/  LEA RZ, P5, R135.reuse, R114.reuse, 0x1 ;  /* 0x0000007287ff7211 */ /* 0x0c0fe400078a08ff */
[----:B------:R-:W-:Y:S02]  /*7f10*/  SHF.L.U64.HI R10, R135, 0x1, R10 ;  /* 0x00000001870a7819 */ /* 0x000fe4000001020a */
[----:B------:R-:W-:Y:S02]  /*7f20*/  PRMT R243, RZ, 0x7610, R243 ;  /* 0x00007610fff37816 */ /* 0x000fe400000000f3 */
[----:B------:R-:W-:Y:S01]  /*7f30*/  LEA RZ, P4, R137, R114, 0x1 ;  /* 0x0000007289ff7211 */ /* 0x000fe200078808ff */
[----:B-1----:R-:W-:Y:S01]  /*7f40*/  IMAD.X R7, R115, 0x1, R10, P5 ;  /* 0x0000000173077824 */ /* 0x002fe200028e060a */
[----:B------:R-:W-:-:S02]  /*7f50*/  SHF.L.U64.HI R8, R137, 0x1, R8 ;  /* 0x0000000189087819 */ /* 0x000fc40000010208 */
[----:B------:R-:W-:Y:S01]  /*7f60*/  PRMT R150, RZ, 0x7610, R150 ;  /* 0x00007610ff967816 */ /* 0x000fe20000000096 */
[----:B------:R0:W5:Y:S01]  /*7f70*/  @P3 LDG.E.U16 R243, desc[UR22][R12.64] ;  /* 0x000000160cf33981 */ /* 0x000162000c1e1500 */
[----:B------:R-:W-:Y:S02]  /*7f80*/  SHF.R.S32.HI R10, RZ, 0x1f, R133 ;  /* 0x0000001fff0a7819 */ /* 0x000fe40000011485 */
[----:B------:R-:W-:Y:S01]  /*7f90*/  ISETP.GT.AND P5, PT, R111, 0x37, PT ;  /* 0x000000376f00780c */ /* 0x000fe20003fa4270 */
[----:B------:R-:W-:Y:S01]  /*7fa0*/  IMAD.X R9, R115, 0x1, R8, P4 ;  /* 0x0000000173097824 */ /* 0x000fe200020e0608 */
[----:B------:R-:W-:Y:S01]  /*7fb0*/  LEA RZ, P4, R133, R114, 0x1 ;  /* 0x0000007285ff7211 */ /* 0x000fe200078808ff */
[----:B------:R1:W5:Y:S01]  /*7fc0*/  @P2 LDG.E.U16 R150, desc[UR22][R14.64] ;  /* 0x000000160e962981 */ /* 0x000362000c1e1500 */
[----:B------:R-:W-:Y:S02]  /*7fd0*/  ISETP.GT.AND P2, PT, R111, 0x36, PT ;  /* 0x000000366f00780c */ /* 0x000fe40003f44270 */
[C---:B0-----:R-:W-:Y:S01]  /*7fe0*/  SHF.L.U64.HI R12, R133.reuse, 0x1, R10 ;  /* 0x00000001850c7819 */ /* 0x041fe2000001020a */
[----:B------:R-:W-:Y:S01]  /*7ff0*/  IMAD R10, R133, 0x2, R114 ;  /* 0x00000002850a7824 */ /* 0x000fe200078e0272 */
[----:B------:R-:W-:-:S02]  /*8000*/  PRMT R247, RZ, 0x7610, R247 ;  /* 0x00007610fff77816 */ /* 0x000fc400000000f7 */
[----:B------:R-:W-:Y:S01]  /*8010*/  ISETP.GT.AND P3, PT, R111, 0x35, PT ;  /* 0x000000356f00780c */ /* 0x000fe20003f64270 */
[----:B------:R-:W-:Y:S01]  /*8020*/  IMAD.X R11, R115, 0x1, R12, P4 ;  /* 0x00000001730b7824 */ /* 0x000fe200020e060c */
[----:B-1----:R-:W-:Y:S01]  /*8030*/  SHF.R.S32.HI R14, RZ, 0x1f, R129 ;  /* 0x0000001fff0e7819 */ /* 0x002fe20000011481 */
[----:B------:R-:W-:Y:S01]  /*8040*/  IMAD R6, R135, 0x2, R114 ;  /* 0x0000000287067824 */ /* 0x000fe200078e0272 */
[----:B------:R-:W-:Y:S02]  /*8050*/  PRMT R152, RZ, 0x7610, R152 ;  /* 0x00007610ff987816 */ /* 0x000fe40000000098 */
[----:B------:R0:W5:Y:S01]  /*8060*/  @P5 LDG.E.U16 R247, desc[UR22][R10.64] ;  /* 0x000000160af75981 */ /* 0x000162000c1e1500 */
[----:B------:R-:W-:Y:S02]  /*8070*/  SHF.R.S32.HI R12, RZ, 0x1f, R131 ;  /* 0x0000001fff0c7819 */ /* 0x000fe40000011483 */
[----:B------:R-:W-:Y:S01]  /*8080*/  LEA RZ, P5, R129, R114, 0x1 ;  /* 0x0000007281ff7211 */ /* 0x000fe200078a08ff */
[----:B------:R-:W-:Y:S01]  /*8090*/  IMAD R8, R137, 0x2, R114 ;  /* 0x0000000289087824 */ /* 0x000fe200078e0272 */
[----:B------:R-:W-:Y:S01]  /*80a0*/  SHF.L.U64.HI R14, R129, 0x1, R14 ;  /* 0x00000001810e7819 */ /* 0x000fe2000001020e */
[----:B------:R1:W5:Y:S01]  /*80b0*/  @P2 LDG.E.U16 R152, desc[UR22][R6.64] ;  /* 0x0000001606982981 */ /* 0x000362000c1e1500 */
[----:B------:R-:W-:-:S02]  /*80c0*/  PRMT R245, RZ, 0x7610, R245 ;  /* 0x00007610fff57816 */ /* 0x000fc400000000f5 */
[CC--:B------:R-:W-:Y:S02]  /*80d0*/  LEA RZ, P4, R131.reuse, R114.reuse, 0x1 ;  /* 0x0000007283ff7211 */ /* 0x0c0fe400078808ff */
[----:B------:R-:W-:Y:S02]  /*80e0*/  SHF.L.U64.HI R12, R131, 0x1, R12 ;  /* 0x00000001830c7819 */ /* 0x000fe4000001020c */
[----:B0-----:R-:W-:Y:S01]  /*80f0*/  SHF.R.S32.HI R10, RZ, 0x1f, R127 ;  /* 0x0000001fff0a7819 */ /* 0x001fe2000001147f */
[----:B------:R0:W5:Y:S01]  /*8100*/  @P3 LDG.E.U16 R245, desc[UR22][R8.64] ;  /* 0x0000001608f53981 */ /* 0x000162000c1e1500 */
[----:B-1----:R-:W-:Y:S01]  /*8110*/  IMAD.X R7, R115, 0x1, R14, P5 ;  /* 0x0000000173077824 */ /* 0x002fe200028e060e */
[C---:B------:R-:W-:Y:S02]  /*8120*/  ISETP.GT.AND P5, PT, R111.reuse, 0x3a, PT ;  /* 0x0000003a6f00780c */ /* 0x040fe40003fa4270 */
[----:B------:R-:W-:Y:S01]  /*8130*/  ISETP.GT.AND P2, PT, R111, 0x39, PT ;  /* 0x000000396f00780c */ /* 0x000fe20003f44270 */
[----:B0-----:R-:W-:Y:S01]  /*8140*/  IMAD.X R9, R115, 0x1, R12, P4 ;  /* 0x0000000173097824 */ /* 0x001fe200020e060c */
[----:B------:R-:W-:-:S02]  /*8150*/  LEA RZ, P4, R127, R114, 0x1 ;  /* 0x000000727fff7211 */ /* 0x000fc400078808ff */
[C---:B------:R-:W-:Y:S01]  /*8160*/  SHF.L.U64.HI R12, R127.reuse, 0x1, R10 ;  /* 0x000000017f0c7819 */ /* 0x040fe2000001020a */
[----:B------:R-:W-:Y:S01]  /*8170*/  IMAD R10, R127, 0x2, R114 ;  /* 0x000000027f0a7824 */ /* 0x000fe200078e0272 */
[----:B------:R-:W-:Y:S02]  /*8180*/  PRMT R156, RZ, 0x7610, R156 ;  /* 0x00007610ff9c7816 */ /* 0x000fe4000000009c */
[----:B------:R-:W-:Y:S01]  /*8190*/  ISETP.GT.AND P3, PT, R111, 0x38, PT ;  /* 0x000000386f00780c */ /* 0x000fe20003f64270 */
[----:B------:R-:W-:Y:S01]  /*81a0*/  IMAD.X R11, R115, 0x1, R12, P4 ;  /* 0x00000001730b7824 */ /* 0x000fe200020e060c */
[----:B------:R-:W-:Y:S01]  /*81b0*/  SHF.R.S32.HI R14, RZ, 0x1f, R123 ;  /* 0x0000001fff0e7819 */ /* 0x000fe2000001147b */
[----:B------:R-:W-:Y:S01]  /*81c0*/  IMAD R6, R129, 0x2, R114 ;  /* 0x0000000281067824 */ /* 0x000fe200078e0272 */
[----:B------:R-:W-:Y:S02]  /*81d0*/  PRMT R249, RZ, 0x7610, R249 ;  /* 0x00007610fff97816 */ /* 0x000fe400000000f9 */
[----:B------:R0:W5:Y:S01]  /*81e0*/  @P5 LDG.E.U16 R156, desc[UR22][R10.64] ;  /* 0x000000160a9c5981 */ /* 0x000162000c1e1500 */
[----:B------:R-:W-:-:S02]  /*81f0*/  SHF.R.S32.HI R12, RZ, 0x1f, R125 ;  /* 0x0000001fff0c7819 */ /* 0x000fc4000001147d */
[-C--:B------:R-:W-:Y:S01]  /*8200*/  LEA RZ, P5, R123, R114.reuse, 0x1 ;  /* 0x000000727bff7211 */ /* 0x080fe200078a08ff */
[----:B------:R-:W-:Y:S01]  /*8210*/  IMAD R8, R131, 0x2, R114 ;  /* 0x0000000283087824 */ /* 0x000fe200078e0272 */
[----:B------:R-:W-:Y:S01]  /*8220*/  SHF.L.U64.HI R14, R123, 0x1, R14 ;  /* 0x000000017b0e7819 */ /* 0x000fe2000001020e */
[----:B------:R1:W5:Y:S01]  /*8230*/  @P2 LDG.E.U16 R249, desc[UR22][R6.64] ;  /* 0x0000001606f92981 */ /* 0x000362000c1e1500 */
[----:B------:R-:W-:Y:S02]  /*8240*/  PRMT R154, RZ, 0x7610, R154 ;  /* 0x00007610ff9a7816 */ /* 0x000fe4000000009a */
[C---:B------:R-:W-:Y:S02]  /*8250*/  LEA RZ, P4, R125.reuse, R114, 0x1 ;  /* 0x000000727dff7211 */ /* 0x040fe400078808ff */
[----:B------:R-:W-:Y:S02]  /*8260*/  SHF.L.U64.HI R12, R125, 0x1, R12 ;  /* 0x000000017d0c7819 */ /* 0x000fe4000001020c */
[----:B0-----:R-:W-:Y:S01]  /*8270*/  SHF.R.S32.HI R10, RZ, 0x1f, R121 ;  /* 0x0000001fff0a7819 */ /* 0x001fe20000011479 */
[----:B------:R0:W5:Y:S01]  /*8280*/  @P3 LDG.E.U16 R154, desc[UR22][R8.64] ;  /* 0x00000016089a3981 */ /* 0x000162000c1e1500 */
[----:B-1----:R-:W-:Y:S01]  /*8290*/  IMAD.X R7, R115, 0x1, R14, P5 ;  /* 0x0000000173077824 */ /* 0x002fe200028e060e */
[----:B------:R-:W-:-:S02]  /*82a0*/  ISETP.GT.AND P5, PT, R111, 0x3d, PT ;  /* 0x0000003d6f00780c */ /* 0x000fc40003fa4270 */
[----:B------:R-:W-:Y:S01]  /*82b0*/  ISETP.GT.AND P3, PT, R111, 0x3b, PT ;  /* 0x0000003b6f00780c */ /* 0x000fe20003f64270 */
[----:B0-----:R-:W-:Y:S01]  /*82c0*/  IMAD.X R9, R115, 0x1, R12, P4 ;  /* 0x0000000173097824 */ /* 0x001fe200020e060c */
[C---:B------:R-:W-:Y:S02]  /*82d0*/  LEA RZ, P4, R121.reuse, R114, 0x1 ;  /* 0x0000007279ff7211 */ /* 0x040fe400078808ff */
[----:B------:R-:W-:Y:S02]  /*82e0*/  SHF.L.U64.HI R12, R121, 0x1, R10 ;  /* 0x00000001790c7819 */ /* 0x000fe4000001020a */
[----:B------:R-:W-:Y:S01]  /*82f0*/  ISETP.GT.AND P2, PT, R111, 0x3c, PT ;  /* 0x0000003c6f00780c */ /* 0x000fe20003f44270 */
[----:B------:R-:W-:Y:S01]  /*8300*/  IMAD R10, R121, 0x2, R114 ;  /* 0x00000002790a7824 */ /* 0x000fe200078e0272 */
[----:B------:R-:W-:Y:S01]  /*8310*/  PRMT R162, RZ, 0x7610, R162 ;  /* 0x00007610ffa27816 */ /* 0x000fe200000000a2 */
[----:B------:R-:W-:Y:S01]  /*8320*/  IMAD.X R11, R115, 0x1, R12, P4 ;  /* 0x00000001730b7824 */ /* 0x000fe200020e060c */
[----:B------:R-:W-:Y:S01]  /*8330*/  SHF.R.S32.HI R12, RZ, 0x1f, R119 ;  /* 0x0000001fff0c7819 */ /* 0x000fe20000011477 */
[----:B------:R-:W-:Y:S01]  /*8340*/  IMAD R8, R125, 0x2, R114 ;  /* 0x000000027d087824 */ /* 0x000fe200078e0272 */
[----:B------:R-:W-:Y:S01]  /*8350*/  PRMT R158, RZ, 0x7610, R158 ;  /* 0x00007610ff9e7816 */ /* 0x000fe2000000009e */
[----:B------:R-:W-:Y:S01]  /*8360*/  IMAD R6, R123, 0x2, R114 ;  /* 0x000000027b067824 */ /* 0x000fe200078e0272 */
[----:B------:R-:W-:Y:S01]  /*8370*/  PRMT R160, RZ, 0x7610, R160 ;  /* 0x00007610ffa07816 */ /* 0x000fe200000000a0 */
[----:B------:R-:W5:Y:S01]  /*8380*/  @P5 LDG.E.U16 R162, desc[UR22][R10.64] ;  /* 0x000000160aa25981 */ /* 0x000f62000c1e1500 */
[----:B------:R-:W-:-:S02]  /*8390*/  SHF.R.S32.HI R14, RZ, 0x1f, R117 ;  /* 0x0000001fff0e7819 */ /* 0x000fc40000011475 */
[CC--:B------:R-:W-:Y:S01]  /*83a0*/  LEA RZ, P5, R119.reuse, R114.reuse, 0x1 ;  /* 0x0000007277ff7211 */ /* 0x0c0fe200078a08ff */
[----:B------:R0:W5:Y:S01]  /*83b0*/  @P3 LDG.E.U16 R158, desc[UR22][R8.64] ;  /* 0x00000016089e3981 */ /* 0x000162000c1e1500 */
[----:B------:R-:W-:Y:S02]  /*83c0*/  SHF.L.U64.HI R12, R119, 0x1, R12 ;  /* 0x00000001770c7819 */ /* 0x000fe4000001020c */
[CC--:B------:R-:W-:Y:S01]  /*83d0*/  LEA RZ, P4, R117.reuse, R114.reuse, 0x1 ;  /* 0x0000007275ff7211 */ /* 0x0c0fe200078808ff */
[----:B------:R1:W5:Y:S01]  /*83e0*/  @P2 LDG.E.U16 R160, desc[UR22][R6.64] ;  /* 0x0000001606a02981 */ /* 0x000362000c1e1500 */
[----:B------:R-:W-:Y:S02]  /*83f0*/  SHF.L.U64.HI R14, R117, 0x1, R14 ;  /* 0x00000001750e7819 */ /* 0x000fe4000001020e */
[C---:B------:R-:W-:Y:S02]  /*8400*/  ISETP.GT.AND P3, PT, R111.reuse, 0x3e, PT ;  /* 0x0000003e6f00780c */ /* 0x040fe40003f64270 */
[----:B------:R-:W-:Y:S01]  /*8410*/  ISETP.GT.AND P2, PT, R111, 0x3f, PT ;  /* 0x0000003f6f00780c */ /* 0x000fe20003f44270 */
[----:B0-----:R-:W-:Y:S01]  /*8420*/  IMAD.X R9, R115, 0x1, R12, P5 ;  /* 0x0000000173097824 */ /* 0x001fe200028e060c */
[----:B------:R-:W-:Y:S01]  /*8430*/  ISETP.GT.AND P5, PT, R111, 0x1, PT ;  /* 0x000000016f00780c */ /* 0x000fe20003fa4270 */
[----:B------:R-:W-:Y:S01]  /*8440*/  USHF.L.U32 UR4, UR4, 0x1f, URZ ;  /* 0x0000001f04047899 */ /* 0x000fe200080006ff */
[----:B-1----:R-:W-:Y:S01]  /*8450*/  IMAD.X R7, R115, 0x1, R14, P4 ;  /* 0x0000000173077824 */ /* 0x002fe200020e060e */
[----:B------:R-:W-:Y:S01]  /*8460*/  IADD3 R10, P4, PT, R100, R114, RZ ;  /* 0x00000072640a7210 */ /* 0x000fe20007f9e0ff */
[--C-:B------:R-:W-:Y:S01]  /*8470*/  IMAD R8, R119, 0x2, R114.reuse ;  /* 0x0000000277087824 */ /* 0x100fe200078e0272 */
[----:B------:R-:W-:Y:S01]  /*8480*/  PRMT R251, RZ, 0x7610, R251 ;  /* 0x00007610fffb7816 */ /* 0x000fe200000000fb */
[----:B------:R-:W-:Y:S01]  /*8490*/  IMAD R6, R117, 0x2, R114 ;  /* 0x0000000275067824 */ /* 0x000fe200078e0272 */
[----:B------:R-:W-:Y:S01]  /*84a0*/  PRMT R164, RZ, 0x7610, R164 ;  /* 0x00007610ffa47816 */ /* 0x000fe200000000a4 */
[----:B------:R-:W-:Y:S01]  /*84b0*/  IMAD.X R11, R115, 0x1, R116, P4 ;  /* 0x00000001730b7824 */ /* 0x000fe200020e0674 */
[----:B------:R-:W-:Y:S01]  /*84c0*/  PRMT R166, RZ, 0x7610, R166 ;  /* 0x00007610ffa67816 */ /* 0x000fe200000000a6 */
[----:B------:R-:W-:-:S03]  /*84d0*/  IMAD.U32 R12, RZ, RZ, UR4 ;  /* 0x00000004ff0c7e24 */ /* 0x000fc6000f8e00ff */
[----:B------:R-:W5:Y:S04]  /*84e0*/  @P3 LDG.E.U16 R164, desc[UR22][R8.64] ;  /* 0x0000001608a43981 */ /* 0x000f68000c1e1500 */
[----:B------:R4:W5:Y:S04]  /*84f0*/  @P2 LDG.E.U16 R166, desc[UR22][R6.64] ;  /* 0x0000001606a62981 */ /* 0x000968000c1e1500 */
[----:B------:R0:W5:Y:S01]  /*8500*/  @P5 LDG.E.U16 R251, desc[UR22][R10.64] ;  /* 0x000000160afb5981 */ /* 0x000162000c1e1500 */
[----:B------:R-:W1:Y:S01]  /*8510*/  SYNCS.PHASECHK.TRANS64.TRYWAIT P2, [UR6], R12 ;  /* 0x0000000cff0075a7 */ /* 0x000e620008041106 */
[----:B--2---:R-:W-:-:S02]  /*8520*/  PRMT R5, R5, 0x5410, R124 ;  /* 0x0000541005057816 */ /* 0x004fc4000000007c */
[----:B----4-:R-:W-:Y:S01]  /*8530*/  PRMT R6, R122, 0x5410, R219 ;  /* 0x000054107a067816 */ /* 0x010fe200000000db */
[----:B01----:R-:W-:Y:S06]  /*8540*/  @!P2 BRA `(.L_x_9) ;  /* 0x0000002c0048a947 */ /* 0x003fec0003800000 */
.L_x_17:
[----:B-----5:R-:W-:Y:S01]  /*8550*/  PRMT R14, R18, 0x5410, R21 ;  /* 0x00005410120e7816 */ /* 0x020fe20000000015 */
[C---:B------:R-:W-:Y:S01]  /*8560*/  IMAD.WIDE R36, R215.reuse, 0x2, R36 ;  /* 0x00000002d7247825 */ /* 0x040fe200078e0224 */
[----:B------:R-:W-:Y:S02]  /*8570*/  PRMT R16, R16, 0x5410, R17 ;  /* 0x0000541010107816 */ /* 0x000fe40000000011 */
[----:B------:R-:W-:Y:S01]  /*8580*/  PRMT R7, R34, 0x5410, R35 ;  /* 0x0000541022077816 */ /* 0x000fe20000000023 */
[C---:B------:R-:W-:Y:S01]  /*8590*/  IMAD.WIDE R90, R215.reuse, 0x2, R90 ;  /* 0x00000002d75a7825 */ /* 0x040fe200078e025a */
[----:B------:R-:W-:Y:S02]  /*85a0*/  PRMT R9, R30, 0x5410, R31 ;  /* 0x000054101e097816 */ /* 0x000fe4000000001f */
[----:B------:R-:W-:Y:S01]  /*85b0*/  PRMT R10, R32, 0x5410, R33 ;  /* 0x00005410200a7816 */ /* 0x000fe20000000021 */
[----:B------:R-:W-:Y:S01]  /*85c0*/  IMAD.WIDE R84, R215, 0x2, R84 ;  /* 0x00000002d7547825 */ /* 0x000fe200078e0254 */
[----:B------:R-:W-:-:S02]  /*85d0*/  PRMT R11, R29, 0x5410, R28 ;  /* 0x000054101d0b7816 */ /* 0x000fc4000000001c */
[----:B------:R-:W-:Y:S01]  /*85e0*/  PRMT R12, R25, 0x5410, R24 ;  /* 0x00005410190c7816 */ /* 0x000fe20000000018 */
[C---:B------:R-:W-:Y:S01]  /*85f0*/  IMAD.WIDE R76, R215.reuse, 0x2, R76 ;  /* 0x00000002d74c7825 */ /* 0x040fe200078e024c */
[----:B------:R-:W-:Y:S02]  /*8600*/  PRMT R13, R20, 0x5410, R23 ;  /* 0x00005410140d7816 */ /* 0x000fe40000000017 */
[----:B------:R-:W-:Y:S01]  /*8610*/  PRMT R15, R4, 0x5410, R19 ;  /* 0x00005410040f7816 */ /* 0x000fe20000000013 */
[----:B------:R-:W-:Y:S01]  /*8620*/  IMAD.WIDE R68, R215, 0x2, R68 ;  /* 0x00000002d7447825 */ /* 0x000fe200078e0244 */
[----:B------:R-:W-:Y:S02]  /*8630*/  PRMT R17, R27, 0x5410, R26 ;  /* 0x000054101b117816 */ /* 0x000fe4000000001a */
[----:B------:R-:W-:Y:S01]  /*8640*/  PRMT R18, R22, 0x5410, R223 ;  /* 0x0000541016127816 */ /* 0x000fe200000000df */
[----:B------:R-:W-:Y:S01]  /*8650*/  IMAD.WIDE R60, R215, 0x2, R60 ;  /* 0x00000002d73c7825 */ /* 0x000fe200078e023c */
[----:B------:R-:W-:-:S02]  /*8660*/  PRMT R8, R120, 0x5410, R217 ;  /* 0x0000541078087816 */ /* 0x000fc400000000d9 */
[----:B------:R-:W-:Y:S01]  /*8670*/  PRMT R19, R126, 0x5410, R221 ;  /* 0x000054107e137816 */ /* 0x000fe200000000dd */
[----:B------:R-:W-:Y:S01]  /*8680*/  IMAD.WIDE R52, R215, 0x2, R52 ;  /* 0x00000002d7347825 */ /* 0x000fe200078e0234 */
        /* <DEDUP_REMOVED lines=25> */
[----:B------:R-:W-:Y:S01]  /*8820*/  LOP3.LUT R120, R3, 0x3f, RZ, 0xc0, !PT ;  /* 0x0000003f03787812 */ /* 0x000fe200078ec0ff */
[C---:B------:R-:W-:Y:S01]  /*8830*/  IMAD.WIDE R38, R215.reuse, 0x2, R38 ;  /* 0x00000002d7267825 */ /* 0x040fe200078e0226 */
[----:B------:R0:W-:Y:S01]  /*8840*/  STTM.x32 tmem[UR10+0x40], R4 ;  /* 0x00004004000079ed */ /* 0x0001e200082c000a */
[----:B------:R-:W1:Y:S01]  /*8850*/  FENCE.VIEW.ASYNC.T ;  /* 0x00000000000073c6 */ /* 0x000e620000000200 */
[----:B------:R-:W-:Y:S01]  /*8860*/  ISETP.GE.AND P2, PT, R120, R111, PT ;  /* 0x0000006f7800720c */ /* 0x000fe20003f46270 */
[----:B------:R-:W-:-:S04]  /*8870*/  IMAD.WIDE R96, R215, 0x2, R96 ;  /* 0x00000002d7607825 */ /* 0x000fc800078e0260 */
        /* <DEDUP_REMOVED lines=14> */
[----:B------:R-:W-:Y:S01]  /*8960*/  IMAD.WIDE R42, R215, 0x2, R42 ;  /* 0x00000002d72a7825 */ /* 0x000fe200078e022a */
[----:B0-----:R-:W-:Y:S01]  /*8970*/  PRMT R4, RZ, 0x7610, R4 ;  /* 0x00007610ff047816 */ /* 0x001fe20000000004 */
[----:B-1----:R-:W-:Y:S01]  /*8980*/  BAR.SYNC.DEFER_BLOCKING 0x0 ;  /* 0x0000000000007b1d */ /* 0x002fe20000010000 */
[----:B------:R-:W-:Y:S02]  /*8990*/  PRMT R8, RZ, 0x7610, R8 ;  /* 0x00007610ff087816 */ /* 0x000fe40000000008 */
[----:B------:R-:W-:Y:S02]  /*89a0*/  PRMT R12, RZ, 0x7610, R12 ;  /* 0x00007610ff0c7816 */ /* 0x000fe4000000000c */
[----:B------:R-:W-:Y:S02]  /*89b0*/  PRMT R16, RZ, 0x7610, R16 ;  /* 0x00007610ff107816 */ /* 0x000fe40000000010 */
[----:B------:R-:W-:Y:S02]  /*89c0*/  PRMT R20, RZ, 0x7610, R20 ;  /* 0x00007610ff147816 */ /* 0x000fe40000000014 */
[----:B------:R-:W-:-:S02]  /*89d0*/  PRMT R24, RZ, 0x7610, R24 ;  /* 0x00007610ff187816 */ /* 0x000fc40000000018 */
[----:B------:R-:W-:Y:S02]  /*89e0*/  PRMT R28, RZ, 0x7610, R28 ;  /* 0x00007610ff1c7816 */ /* 0x000fe4000000001c */
[----:B------:R-:W-:Y:S02]  /*89f0*/  PRMT R32, RZ, 0x7610, R32 ;  /* 0x00007610ff207816 */ /* 0x000fe40000000020 */
[----:B------:R-:W-:Y:S02]  /*8a00*/  PRMT R5, RZ, 0x7610, R5 ;  /* 0x00007610ff057816 */ /* 0x000fe40000000005 */
[----:B------:R-:W-:Y:S02]  /*8a10*/  PRMT R9, RZ, 0x7610, R9 ;  /* 0x00007610ff097816 */ /* 0x000fe40000000009 */
[----:B------:R-:W-:Y:S02]  /*8a20*/  PRMT R13, RZ, 0x7610, R13 ;  /* 0x00007610ff0d7816 */ /* 0x000fe4000000000d */
[----:B------:R-:W-:-:S02]  /*8a30*/  PRMT R17, RZ, 0x7610, R17 ;  /* 0x00007610ff117816 */ /* 0x000fc40000000011 */
[----:B------:R-:W-:Y:S01]  /*8a40*/  PRMT R21, RZ, 0x7610, R21 ;  /* 0x00007610ff157816 */ /* 0x000fe20000000015 */
[----:B------:R-:W2:Y:S01]  /*8a50*/  @!P2 LDG.E.U16 R4, desc[UR22][R36.64] ;  /* 0x000000162404a981 */ /* 0x000ea2000c1e1500 */
[----:B------:R-:W-:Y:S02]  /*8a60*/  PRMT R25, RZ, 0x7610, R25 ;  /* 0x00007610ff197816 */ /* 0x000fe40000000019 */
[----:B------:R-:W-:Y:S01]  /*8a70*/  PRMT R29, RZ, 0x7610, R29 ;  /* 0x00007610ff1d7816 */ /* 0x000fe2000000001d */
[----:B------:R-:W3:Y:S01]  /*8a80*/  @!P2 LDG.E.U16 R8, desc[UR22][R44.64] ;  /* 0x000000162c08a981 */ /* 0x000ee2000c1e1500 */
[----:B------:R-:W-:Y:S02]  /*8a90*/  PRMT R33, RZ, 0x7610, R33 ;  /* 0x00007610ff217816 */ /* 0x000fe40000000021 */
[----:B------:R-:W-:Y:S01]  /*8aa0*/  PRMT R6, RZ, 0x7610, R6 ;  /* 0x00007610ff067816 */ /* 0x000fe20000000006 */
[----:B------:R-:W4:Y:S01]  /*8ab0*/  @!P2 LDG.E.U16 R12, desc[UR22][R52.64] ;  /* 0x00000016340ca981 */ /* 0x000f22000c1e1500 */
[----:B------:R-:W-:-:S02]  /*8ac0*/  PRMT R10, RZ, 0x7610, R10 ;  /* 0x00007610ff0a7816 */ /* 0x000fc4000000000a */
[----:B------:R-:W-:Y:S01]  /*8ad0*/  PRMT R14, RZ, 0x7610, R14 ;  /* 0x00007610ff0e7816 */ /* 0x000fe2000000000e */
[----:B------:R-:W4:Y:S01]  /*8ae0*/  @!P2 LDG.E.U16 R16, desc[UR22][R60.64] ;  /* 0x000000163c10a981 */ /* 0x000f22000c1e1500 */
[----:B------:R-:W-:Y:S02]  /*8af0*/  PRMT R18, RZ, 0x7610, R18 ;  /* 0x00007610ff127816 */ /* 0x000fe40000000012 */
[----:B------:R-:W-:Y:S01]  /*8b00*/  PRMT R22, RZ, 0x7610, R22 ;  /* 0x00007610ff167816 */ /* 0x000fe20000000016 */
[----:B------:R-:W4:Y:S01]  /*8b10*/  @!P2 LDG.E.U16 R20, desc[UR22][R68.64] ;  /* 0x000000164414a981 */ /* 0x000f22000c1e1500 */
        /* <DEDUP_REMOVED lines=15> */
[----:B------:R-:W-:-:S03]  /*8c10*/  PRMT R35, RZ, 0x7610, R35 ;  /* 0x00007610ff237816 */ /* 0x000fc60000000023 */
[----:B------:R-:W4:Y:S04]  /*8c20*/  @!P2 LDG.E.U16 R13, desc[UR22][R54.64] ;  /* 0x00000016360da981 */ /* 0x000f28000c1e1500 */
        /* <DEDUP_REMOVED lines=20> */
[----:B------:R-:W4:Y:S01]  /*8d70*/  @!P2 LDG.E.U16 R35, desc[UR22][R98.64] ;  /* 0x000000166223a981 */ /* 0x000f22000c1e1500 */
[----:B------:R-:W-:Y:S01]  /*8d80*/  SHF.R.S32.HI R122, RZ, 0x6, R3 ;  /* 0x00000006ff7a7819 */ /* 0x000fe20000011403 */
[----:B------:R-:W-:-:S03]  /*8d90*/  IMAD.SHL.U32 R217, R120, 0x2, RZ ;  /* 0x0000000278d97824 */ /* 0x000fc600078e00ff */
[----:B------:R-:W-:-:S04]  /*8da0*/  SGXT R122, R122, 0x1 ;  /* 0x000000017a7a781a */ /* 0x000fc80000000200 */
[----:B------:R-:W-:Y:S01]  /*8db0*/  LOP3.LUT R217, R217, 0x90, R122, 0x78, !PT ;  /* 0x00000090d9d97812 */ /* 0x000fe200078e787a */
[----:B------:R-:W-:Y:S03]  /*8dc0*/  BAR.SYNC.DEFER_BLOCKING 0x0 ;  /* 0x0000000000007b1d */ /* 0x000fe60000010000 */
[C---:B------:R-:W-:Y:S02]  /*8dd0*/  LOP3.LUT R120, R217.reuse, 0x20, RZ, 0x3c, !PT ;  /* 0x00000020d9787812 */ /* 0x040fe400078e3cff */
[----:B------:R-:W-:Y:S01]  /*8de0*/  LOP3.LUT R219, R217, 0x40, RZ, 0x3c, !PT ;  /* 0x00000040d9db7812 */ /* 0x000fe200078e3cff */
[----:B------:R-:W-:-:S04]  /*8df0*/  ULEA UR6, UR20, UR9, 0x3 ;  /* 0x0000000914067291 */ /* 0x000fc8000f8e18ff */
[----:B------:R-:W-:Y:S01]  /*8e00*/  UIADD3 UR6, UPT, UPT, UR6, 0x4000, URZ ;  /* 0x0000400006067890 */ /* 0x000fe2000fffe0ff */
[----:B--2---:R0:W-:Y:S04]  /*8e10*/  STS.U16 [R217+UR9+0x2000], R4 ;  /* 0x00200004d9007988 */ /* 0x0041e80008000409 */
[----:B---3--:R1:W-:Y:S04]  /*8e20*/  STS.U16 [R217+UR9+0x2400], R8 ;  /* 0x00240008d9007988 */ /* 0x0083e80008000409 */
[----:B----4-:R1:W-:Y:S01]  /*8e30*/  STS.U16 [R217+UR9+0x2800], R12 ;  /* 0x0028000cd9007988 */ /* 0x0103e20008000409 */
[----:B0-----:R-:W-:-:S03]  /*8e40*/  LOP3.LUT R4, R217, 0x60, RZ, 0x3c, !PT ;  /* 0x00000060d9047812 */ /* 0x001fc600078e3cff */
        /* <DEDUP_REMOVED lines=30> */
[----:B0-----:R-:W0:Y:S02]  /*9030*/  FENCE.VIEW.ASYNC.S ;  /* 0x00000000000073c6 */ /* 0x001e240000000000 */
[----:B0-----:R-:W-:Y:S06]  /*9040*/  BAR.SYNC.DEFER_BLOCKING 0x0 ;  /* 0x0000000000007b1d */ /* 0x001fec0000010000 */
[----:B------:R-:W-:Y:S05]  /*9050*/  @P0 BRA `(.L_x_10) ;  /* 0x0000000000540947 */ /* 0x000fea0003800000 */
[----:B------:R-:W-:Y:S02]  /*9060*/  UIADD3 UR21, UPT, UPT, UR8, 0x48, URZ ;  /* 0x0000004808157890 */ /* 0x000fe4000fffe0ff */
[----:B------:R-:W-:Y:S02]  /*9070*/  UIADD3 UR30, UPT, UPT, UR8, 0x50, URZ ;  /* 0x00000050081e7890 */ /* 0x000fe4000fffe0ff */
[----:B------:R-:W-:Y:S01]  /*9080*/  UIADD3 UR31, UPT, UPT, UR8, 0x58, URZ ;  /* 0x00000058081f7890 */ /* 0x000fe2000fffe0ff */
[----:B------:R-:W-:Y:S01]  /*9090*/  UMOV UR16, 0x0 ;  /* 0x0000000000107882 */ /* 0x000fe20000000000 */
[----:B------:R-:W-:Y:S01]  /*90a0*/  UMOV UR17, 0x8100490 ;  /* 0x0810049000117882 */ /* 0x000fe20000000000 */
[----:B------:R-:W-:Y:S01]  /*90b0*/  UMOV UR12, UR18 ;  /* 0x00000012000c7c82 */ /* 0x000fe20008000000 */
[----:B------:R-:W-:Y:S01]  /*90c0*/  UMOV UR13, 0x40004040 ;  /* 0x40004040000d7882 */ /* 0x000fe20000000000 */
[----:B------:R-:W-:Y:S01]  /*90d0*/  UMOV UR28, 0x0 ;  /* 0x00000000001c7882 */ /* 0x000fe20000000000 */
[----:B------:R-:W-:Y:S01]  /*90e0*/  UMOV UR29, 0x8100490 ;  /* 0x08100490001d7882 */ /* 0x000fe20000000000 */
[----:B------:R-:W-:Y:S01]  /*90f0*/  UMOV UR32, 0x0 ;  /* 0x0000000000207882 */ /* 0x000fe20000000000 */
[----:B------:R-:W-:Y:S01]  /*9100*/  UMOV UR33, 0x8100490 ;  /* 0x0810049000217882 */ /* 0x000fe20000000000 */
[----:B------:R-:W-:Y:S01]  /*9110*/  UMOV UR7, URZ ;  /* 0x000000ff00077c82 */ /* 0x000fe20008000000 */
[----:B------:R0:W-:Y:S01]  /*9120*/  UTCHMMA tmem[UR11], gdesc[UR12], tmem[UR8], tmem[UR16], idesc[UR17], UPT ;  /* 0x00ff100c0b0079ea */ /* 0x0001e2000b800008 */
        /* <DEDUP_REMOVED lines=8> */
.L_x_10:
[----:B------:R-:W-:Y:S01]  /*91b0*/  UIADD3 UR20, UPT, UPT, UR20, 0x1, URZ ;  /* 0x0000000114147890 */ /* 0x000fe2000fffe0ff */
[----:B------:R-:W-:Y:S01]  /*91c0*/  IMAD.WIDE R114, R118, 0x2, R114 ;  /* 0x0000000276727825 */ /* 0x000fe200078e0272 */
[----:B------:R-:W-:Y:S02]  /*91d0*/  UIADD3 UR19, UPT, UPT, UR19, -0x1, URZ ;  /* 0xffffffff13137890 */ /* 0x000fe4000fffe0ff */
[----:B------:R-:W-:Y:S01]  /*91e0*/  UISETP.GT.AND UP1, UPT, UR20, 0x1, UPT ;  /* 0x000000011400788c */ /* 0x000fe2000bf24270 */
[----:B------:R-:W-:-:S03]  /*91f0*/  VIADD R111, R111, 0xffffffc0 ;  /* 0xffffffc06f6f7836 */ /* 0x000fc60000000000 */
[----:B0-----:R-:W-:Y:S02]  /*9200*/  USEL UR4, URZ, 0x1, !UP1 ;  /* 0x00000001ff047887 */ /* 0x001fe4000c800000 */
[----:B------:R-:W-:Y:S02]  /*9210*/  USEL UR20, UR20, URZ, !UP1 ;  /* 0x000000ff14147287 */ /* 0x000fe4000c800000 */
[----:B------:R-:W-:Y:S02]  /*9220*/  UISETP.NE.U32.AND UP1, UPT, UR19, URZ, UPT ;  /* 0x000000ff1300728c */ /* 0x000fe4000bf25070 */
[----:B------:R-:W-:-:S03]  /*9230*/  ULOP3.LUT UR7, UR5, UR4, URZ, 0x3c, !UPT ;  /* 0x0000000405077292 */ /* 0x000fc6000f8e3cff */
[----:B------:R-:W-:-:S04]  /*9240*/  UMOV UR4, UR5 ;  /* 0x0000000500047c82 */ /* 0x000fc80008000000 */
[----:B------:R-:W-:Y:S01]  /*9250*/  UMOV UR5, UR7 ;  /* 0x0000000700057c82 */ /* 0x000fe20008000000 */
[----:B------:R-:W-:Y:S05]  /*9260*/  BRA.U UP1, `(.L_x_11) ;  /* 0xffffffd501887547 */ /* 0x000fea000b83ffff */
.L_x_8:
[----:B------:R-:W0:Y:S01]  /*9270*/  LDCU UR5, c[0x0][0x3a0] ;  /* 0x00007400ff0577ac */ /* 0x000e220008000800 */
[----:B------:R-:W2:Y:S01]  /*9280*/  LDCU UR7, c[0x0][0x3b4] ;  /* 0x00007680ff0777ac */ /* 0x000ea20008000800 */
[----:B------:R-:W3:Y:S01]  /*9290*/  LDCU UR11, c[0x0][0x3b8] ;  /* 0x00007700ff0b77ac */ /* 0x000ee20008000800 */
[----:B------:R-:W4:Y:S01]  /*92a0*/  LDCU.128 UR12, c[0x0][0x390] ;  /* 0x00007200ff0c77ac */ /* 0x000f220008000c00 */
[----:B0-----:R-:W-:-:S04]  /*92b0*/  UIADD3 UR5, UPT, UPT, UR5, 0x3f, URZ ;  /* 0x0000003f05057890 */ /* 0x001fc8000fffe0ff */
[----:B------:R-:W-:-:S09]  /*92c0*/  UISETP.GE.AND UP1, UPT, UR5, 0x40, UPT ;  /* 0x000000400500788c */ /* 0x000fd2000bf26270 */
[----:B--234-:R-:W-:Y:S05]  /*92d0*/  BRA.U !UP1, `(.L_x_12) ;  /* 0x0000000109107547 */ /* 0x01cfea000b800000 */
[----:B------:R-:W-:-:S06]  /*92e0*/  USHF.L.U32 UR4, UR4, 0x1f, URZ ;  /* 0x0000001f04047899 */ /* 0x000fcc00080006ff */
[----:B------:R-:W-:-:S04]  /*92f0*/  IMAD.U32 R3, RZ, RZ, UR4 ;  /* 0x00000004ff037e24 */ /* 0x000fc8000f8e00ff */
[----:B------:R-:W0:Y:S02]  /*9300*/  SYNCS.PHASECHK.TRANS64.TRYWAIT P0, [UR6], R3 ;  /* 0x00000003ff0075a7 */ /* 0x000e240008001106 */
[----:B0-----:R-:W-:Y:S05]  /*9310*/  @!P0 BRA `(.L_x_13) ;  /* 0x0000001c00e08947 */ /* 0x001fea0003800000 */
.L_x_12:
[----:B------:R-:W-:Y:S01]  /*9320*/  BAR.SYNC.DEFER_BLOCKING 0x0 ;  /* 0x0000000000007b1d */ /* 0x000fe20000010000 */
[----:B------:R-:W-:Y:S01]  /*9330*/  IMAD R69, R0, UR11, RZ ;  /* 0x0000000b00457c24 */ /* 0x000fe2000f8e02ff */
[C---:B------:R-:W-:Y:S01]  /*9340*/  ISETP.GE.AND P0, PT, R2.reuse, UR14, PT ;  /* 0x0000000e02007c0c */ /* 0x040fe2000bf06270 */
[----:B------:R-:W-:Y:S02]  /*9350*/  IMAD R3, R2, UR7, RZ ;  /* 0x0000000702037c24 */ /* 0x000fe4000f8e02ff */
[----:B------:R-:W-:Y:S02]  /*9360*/  VIADD R71, R69, UR11 ;  /* 0x0000000b45477c36 */ /* 0x000fe40008000000 */
[C---:B------:R-:W-:Y:S01]  /*9370*/  VIADD R68, R0.reuse, 0x3 ;  /* 0x0000000300447836 */ /* 0x040fe20000000000 */
[----:B------:R-:W-:Y:S01]  /*9380*/  LEA R2, P2, R3, UR12, 0x1 ;  /* 0x0000000c03027c11 */ /* 0x000fe2000f8408ff */
[----:B------:R-:W-:Y:S02]  /*9390*/  VIADD R73, R71, UR11 ;  /* 0x0000000b47497c36 */ /* 0x000fe40008000000 */
[----:B------:R-:W-:Y:S01]  /*93a0*/  VIADD R70, R0, 0x2 ;  /* 0x0000000200467836 */ /* 0x000fe20000000000 */
[----:B------:R-:W-:Y:S01]  /*93b0*/  LEA.HI.X.SX32 R3, R3, UR13, 0x1, P2 ;  /* 0x0000000d03037c11 */ /* 0x000fe200090f0eff */
[----:B------:R-:W-:Y:S01]  /*93c0*/  VIADD R75, R73, UR11 ;  /* 0x0000000b494b7c36 */ /* 0x000fe20008000000 */
[----:B------:R-:W-:Y:S01]  /*93d0*/  ISETP.LT.AND P3, PT, R68, UR15, !P0 ;  /* 0x0000000f44007c0c */ /* 0x000fe2000c761270 */
[----:B------:R-:W-:Y:S01]  /*93e0*/  VIADD R72, R0, 0x1 ;  /* 0x0000000100487836 */ /* 0x000fe20000000000 */
[----:B------:R-:W-:Y:S01]  /*93f0*/  LEA R68, P5, R71, R2, 0x1 ;  /* 0x0000000247447211 */ /* 0x000fe200078a08ff */
[----:B------:R-:W-:Y:S01]  /*9400*/  VIADD R77, R75, UR11 ;  /* 0x0000000b4b4d7c36 */ /* 0x000fe20008000000 */
[----:B------:R-:W-:Y:S01]  /*9410*/  ISETP.LT.AND P6, PT, R70, UR15, !P0 ;  /* 0x0000000f46007c0c */ /* 0x000fe2000c7c1270 */
[----:B------:R-:W-:Y:S01]  /*9420*/  VIADD R87, R0, 0x4 ;  /* 0x0000000400577836 */ /* 0x000fe20000000000 */
[----:B------:R-:W-:Y:S01]  /*9430*/  ISETP.LT.AND P4, PT, R72, UR15, !P0 ;  /* 0x0000000f48007c0c */ /* 0x000fe2000c781270 */
[----:B------:R-:W-:-:S02]  /*9440*/  VIADD R79, R77, UR11 ;  /* 0x0000000b4d4f7c36 */ /* 0x000fc40008000000 */
[----:B------:R-:W-:Y:S01]  /*9450*/  VIADD R86, R0, 0x5 ;  /* 0x0000000500567836 */ /* 0x000fe20000000000 */
[----:B------:R-:W0:Y:S02]  /*9460*/  @!P1 SYNCS.CCTL.IV [UR9+0x4000] ;  /* 0x00400000ff0099b1 */ /* 0x000e240008000009 */
[----:B0-----:R-:W-:Y:S01]  /*9470*/  BAR.SYNC.DEFER_BLOCKING 0x0 ;  /* 0x0000000000007b1d */ /* 0x001fe20000010000 */
[----:B------:R-:W-:-:S04]  /*9480*/  VIADD R81, R79, UR11 ;  /* 0x0000000b4f517c36 */ /* 0x000fc80008000000 */
[----:B------:R-:W-:Y:S01]  /*9490*/  VIADD R83, R81, UR11 ;  /* 0x0000000b51537c36 */ /* 0x000fe20008000000 */
[----:B-1----:R-:W0:Y:S03]  /*94a0*/  LDTM.x64 R4, tmem[UR10] ;  /* 0x0000000a000479ee */ /* 0x002e260008340000 */
[----:B------:R-:W-:Y:S01]  /*94b0*/  VIADD R84, R83, UR11 ;  /* 0x0000000b53547c36 */ /* 0x000fe20008000000 */
[----:B------:R-:W1:Y:S01]  /*94c0*/  @!P1 SYNCS.CCTL.IV [UR9+0x4008] ;  /* 0x00400800ff0099b1 */ /* 0x000e620008000009 */
[----:B------:R-:W-:Y:S01]  /*94d0*/  ISETP.LT.AND P1, PT, R0, UR15, !P0 ;  /* 0x0000000f00007c0c */ /* 0x000fe2000c721270 */
[----:B------:R-:W-:Y:S01]  /*94e0*/  NOP ;  /* 0x0000000000007918 */ /* 0x000fe20000000000 */
[----:B0-----:R-:W-:Y:S02]  /*94f0*/  F2FP.BF16.F32.PACK_AB R85, R5, R4 ;  /* 0x000000040555723e */ /* 0x001fe400000010ff */
[----:B------:R-:W-:-:S02]  /*9500*/  LEA R4, P2, R69, R2, 0x1 ;  /* 0x0000000245047211 */ /* 0x000fc400078408ff */
[----:B------:R-:W-:Y:S01]  /*9510*/  F2FP.BF16.F32.PACK_AB R6, R7, R6 ;  /* 0x000000060706723e */ /* 0x000fe200000010ff */
[----:B------:R-:W-:Y:S01]  /*9520*/  VIADD R7, R0, 0x7 ;  /* 0x0000000700077836 */ /* 0x000fe20000000000 */
[-C--:B------:R-:W-:Y:S02]  /*9530*/  LEA.HI.X.SX32 R5, R69, R3.reuse, 0x1, P2 ;  /* 0x0000000345057211 */ /* 0x080fe400010f0eff */
[-C--:B------:R-:W-:Y:S02]  /*9540*/  LEA R70, P2, R73, R2.reuse, 0x1 ;  /* 0x0000000249467211 */ /* 0x080fe400078408ff */
[-C--:B------:R-:W-:Y:S01]  /*9550*/  LEA.HI.X.SX32 R69, R71, R3.reuse, 0x1, P5 ;  /* 0x0000000347457211 */ /* 0x080fe200028f0eff */
[----:B------:R0:W-:Y:S01]  /*9560*/  @P1 STG.E.U16 desc[UR22][R4.64], R85 ;  /* 0x0000005504001986 */ /* 0x0001e2000c101516 */
[----:B------:R-:W-:Y:S02]  /*9570*/  LEA R72, P5, R75, R2, 0x1 ;  /* 0x000000024b487211 */ /* 0x000fe400078a08ff */
[----:B------:R-:W-:-:S02]  /*9580*/  LEA.HI.X.SX32 R71, R73, R3, 0x1, P2 ;  /* 0x0000000349477211 */ /* 0x000fc400010f0eff */
[-C--:B------:R-:W-:Y:S02]  /*9590*/  LEA R74, P2, R77, R2.reuse, 0x1 ;  /* 0x000000024d4a7211 */ /* 0x080fe400078408ff */
[-C--:B------:R-:W-:Y:S02]  /*95a0*/  LEA.HI.X.SX32 R73, R75, R3.reuse, 0x1, P5 ;  /* 0x000000034b497211 */ /* 0x080fe400028f0eff */
[-C--:B------:R-:W-:Y:S02]  /*95b0*/  LEA R76, P5, R79, R2.reuse, 0x1 ;  /* 0x000000024f4c7211 */ /* 0x080fe400078a08ff */
[-C--:B------:R-:W-:Y:S01]  /*95c0*/  LEA.HI.X.SX32 R75, R77, R3.reuse, 0x1, P2 ;  /* 0x000000034d4b7211 */ /* 0x080fe200010f0eff */
[----:B0-----:R-:W-:Y:S01]  /*95d0*/  VIADD R4, R0, 0x9 ;  /* 0x0000000900047836 */ /* 0x001fe20000000000 */
[----:B------:R-:W-:Y:S02]  /*95e0*/  LEA R78, P2, R81, R2, 0x1 ;  /* 0x00000002514e7211 */ /* 0x000fe400078408ff */
[----:B------:R-:W-:-:S02]  /*95f0*/  LEA.HI.X.SX32 R77, R79, R3, 0x1, P5 ;  /* 0x000000034f4d7211 */ /* 0x000fc400028f0eff */
[-C--:B------:R-:W-:Y:S02]  /*9600*/  LEA R80, P5, R83, R2.reuse, 0x1 ;  /* 0x0000000253507211 */ /* 0x080fe400078a08ff */
[-C--:B------:R-:W-:Y:S02]  /*9610*/  LEA.HI.X.SX32 R79, R81, R3.reuse, 0x1, P2 ;  /* 0x00000003514f7211 */ /* 0x080fe400010f0eff */
[----:B------:R-:W-:Y:S02]  /*9620*/  LEA.HI.X.SX32 R81, R83, R3, 0x1, P5 ;  /* 0x0000000353517211 */ /* 0x000fe400028f0eff */
[----:B------:R-:W-:Y:S02]  /*9630*/  ISETP.LT.AND P5, PT, R87, UR15, !P0 ;  /* 0x0000000f57007c0c */ /* 0x000fe4000c7a1270 */
[----:B------:R-:W-:Y:S02]  /*9640*/  PRMT R5, R85, 0x7632, R5 ;  /* 0x0000763255057816 */ /* 0x000fe40000000005 */
[----:B------:R-:W-:-:S02]  /*9650*/  LEA R82, P2, R84, R2, 0x1 ;  /* 0x0000000254527211 */ /* 0x000fc400078408ff */
[----:B------:R-:W-:Y:S01]  /*9660*/  F2FP.BF16.F32.PACK_AB R8, R9, R8 ;  /* 0x000000080908723e */ /* 0x000fe200000010ff */
[----:B------:R0:W-:Y:S01]  /*9670*/  @P4 STG.E.U16 desc[UR22][R68.64], R5 ;  /* 0x0000000544004986 */ /* 0x0001e2000c101516 */
[----:B------:R-:W-:Y:S02]  /*9680*/  PRMT R9, R6, 0x7632, R9 ;  /* 0x0000763206097816 */ /* 0x000fe40000000009 */
[-C--:B------:R-:W-:Y:S01]  /*9690*/  LEA.HI.X.SX32 R83, R84, R3.reuse, 0x1, P2 ;  /* 0x0000000354537211 */ /* 0x080fe200010f0eff */
[----:B------:R2:W-:Y:S01]  /*96a0*/  @P6 STG.E.U16 desc[UR22][R70.64], R6 ;  /* 0x0000000646006986 */ /* 0x0005e2000c101516 */
[----:B------:R-:W-:Y:S01]  /*96b0*/  ISETP.LT.AND P2, PT, R86, UR15, !P0 ;  /* 0x0000000f56007c0c */ /* 0x000fe2000c741270 */
[----:B------:R-:W-:Y:S01]  /*96c0*/  VIADD R86, R0, 0x6 ;  /* 0x0000000600567836 */ /* 0x000fe20000000000 */
[----:B------:R-:W-:Y:S01]  /*96d0*/  ISETP.LT.AND P4, PT, R7, UR15, !P0 ;  /* 0x0000000f07007c0c */ /* 0x000fe2000c781270 */
[----:B------:R3:W-:Y:S01]  /*96e0*/  @P3 STG.E.U16 desc[UR22][R72.64], R9 ;  /* 0x0000000948003986 */ /* 0x0007e2000c101516 */
[----:B------:R-:W-:Y:S01]  /*96f0*/  ISETP.LT.AND P3, PT, R4, UR15, !P0 ;  /* 0x0000000f04007c0c */ /* 0x000fe2000c761270 */
[----:B------:R-:W-:Y:S01]  /*9700*/  VIADD R4, R0, 0xa ;  /* 0x0000000a00047836 */ /* 0x000fe20000000000 */
[----:B------:R-:W-:Y:S01]  /*9710*/  ISETP.LT.AND P1, PT, R86, UR15, !P0 ;  /* 0x0000000f56007c0c */ /* 0x000fe2000c721270 */
[----:B------:R-:W-:Y:S01]  /*9720*/  @P5 STG.E.U16 desc[UR22][R74.64], R8 ;  /* 0x000000084a005986 */ /* 0x000fe2000c101516 */
[----:B0-----:R-:W-:Y:S01]  /*9730*/  PRMT R5, R8, 0x7632, R5 ;  /* 0x0000763208057816 */ /* 0x001fe20000000005 */
[----:B------:R-:W-:Y:S01]  /*9740*/  VIADD R7, R0, 0x8 ;  /* 0x0000000800077836 */ /* 0x000fe20000000000 */
[----:B------:R-:W-:Y:S01]  /*9750*/  ISETP.LT.AND P5, PT, R4, UR15, !P0 ;  /* 0x0000000f04007c0c */ /* 0x000fe2000c7a1270 */
[----:B------:R-:W-:Y:S01]  /*9760*/  VIADD R4, R0, 0xb ;  /* 0x0000000b00047836 */ /* 0x000fe20000000000 */
[----:B------:R-:W-:Y:S01]  /*9770*/  F2FP.BF16.F32.PACK_AB R10, R11, R10 ;  /* 0x0000000a0b0a723e */ /* 0x000fe200000010ff */
[----:B------:R0:W-:Y:S01]  /*9780*/  @P2 STG.E.U16 desc[UR22][R76.64], R5 ;  /* 0x000000054c002986 */ /* 0x0001e2000c101516 */
[----:B------:R-:W-:Y:S01]  /*9790*/  VIADD R84, R84, UR11 ;  /* 0x0000000b54547c36 */ /* 0x000fe20008000000 */
[----:B------:R-:W-:Y:S01]  /*97a0*/  ISETP.LT.AND P6, PT, R7, UR15, !P0 ;  /* 0x0000000f07007c0c */ /* 0x000fe2000c7c1270 */
[----:B--2---:R-:W-:Y:S01]  /*97b0*/  VIADD R6, R0, 0xd ;  /* 0x0000000d00067836 */ /* 0x004fe20000000000 */
[----:B------:R-:W-:Y:S01]  /*97c0*/  ISETP.LT.AND P2, PT, R4, UR15, !P0 ;  /* 0x0000000f04007c0c */ /* 0x000fe2000c741270 */
[----:B------:R-:W-:Y:S01]  /*97d0*/  VIADD R4, R0, 0xc ;  /* 0x0000000c00047836 */ /* 0x000fe20000000000 */
[----:B---3--:R-:W-:Y:S01]  /*97e0*/  PRMT R9, R10, 0x7632, R9 ;  /* 0x000076320a097816 */ /* 0x008fe20000000009 */
[----:B------:R2:W-:Y:S01]  /*97f0*/  @P1 STG.E.U16 desc[UR22][R78.64], R10 ;  /* 0x0000000a4e001986 */ /* 0x0005e2000c101516 */
[----:B------:R-:W-:Y:S01]  /*9800*/  F2FP.BF16.F32.PACK_AB R12, R13, R12 ;  /* 0x0000000c0d0c723e */ /* 0x000fe200000010ff */
[----:B------:R-:W-:Y:S01]  /*9810*/  VIADD R7, R0, 0xe ;  /* 0x0000000e00077836 */ /* 0x000fe20000000000 */
[----:B------:R-:W-:Y:S01]  /*9820*/  ISETP.LT.AND P1, PT, R4, UR15, !P0 ;  /* 0x0000000f04007c0c */ /* 0x000fe2000c721270 */
[----:B------:R3:W-:Y:S01]  /*9830*/  @P4 STG.E.U16 desc[UR22][R80.64], R9 ;  /* 0x0000000950004986 */ /* 0x0007e2000c101516 */
[----:B------:R-:W-:Y:S01]  /*9840*/  LEA R4, P4, R84, R2, 0x1 ;  /* 0x0000000254047211 */ /* 0x000fe200078808ff */
[----:B------:R-:W-:Y:S01]  /*9850*/  VIADD R11, R0, 0xf ;  /* 0x0000000f000b7836 */ /* 0x000fe20000000000 */
[----:B------:R-:W-:Y:S01]  /*9860*/  PRMT R13, R12, 0x7632, R13 ;  /* 0x000076320c0d7816 */ /* 0x000fe2000000000d */
[----:B------:R-:W-:Y:S01]  /*9870*/  @P6 STG.E.U16 desc[UR22][R82.64], R12 ;  /* 0x0000000c52006986 */ /* 0x000fe2000c101516 */
[C---:B0-----:R-:W-:Y:S01]  /*9880*/  LEA.HI.X.SX32 R5, R84.reuse, R3, 0x1, P4 ;  /* 0x0000000354057211 */ /* 0x041fe200020f0eff */
[----:B------:R-:W-:Y:S01]  /*9890*/  VIADD R84, R84, UR11 ;  /* 0x0000000b54547c36 */ /* 0x000fe20008000000 */
[----:B------:R-:W-:-:S02]  /*98a0*/  ISETP.LT.AND P4, PT, R6, UR15, !P0 ;  /* 0x0000000f06007c0c */ /* 0x000fc4000c781270 */
[----:B------:R-:W-:Y:S01]  /*98b0*/  F2FP.BF16.F32.PACK_AB R14, R15, R14 ;  /* 0x0000000e0f0e723e */ /* 0x000fe200000010ff */
[C---:B--2---:R-:W-:Y:S01]  /*98c0*/  VIADD R10, R84.reuse, UR11 ;  /* 0x0000000b540a7c36 */ /* 0x044fe20008000000 */
[CC--:B------:R-:W-:Y:S01]  /*98d0*/  LEA R6, P6, R84.reuse, R2.reuse, 0x1 ;  /* 0x0000000254067211 */ /* 0x0c0fe200078c08ff */
[----:B------:R0:W-:Y:S01]  /*98e0*/  @P3 STG.E.U16 desc[UR22][R4.64], R13 ;  /* 0x0000000d04003986 */ /* 0x0001e2000c101516 */
[----:B------:R-:W-:Y:S02]  /*98f0*/  ISETP.LT.AND P3, PT, R7, UR15, !P0 ;  /* 0x0000000f07007c0c */ /* 0x000fe4000c761270 */
[-C--:B------:R-:W-:Y:S02]  /*9900*/  LEA.HI.X.SX32 R7, R84, R3.reuse, 0x1, P6 ;  /* 0x0000000354077211 */ /* 0x080fe400030f0eff */
[----:B------:R-:W-:Y:S02]  /*9910*/  LEA R8, P6, R10, R2, 0x1 ;  /* 0x000000020a087211 */ /* 0x000fe400078c08ff */
[----:B------:R-:W-:Y:S01]  /*9920*/  PRMT R15, R14, 0x7632, R15 ;  /* 0x000076320e0f7816 */ /* 0x000fe2000000000f */
[----:B------:R2:W-:Y:S01]  /*9930*/  @P5 STG.E.U16 desc[UR22][R6.64], R14 ;  /* 0x0000000e06005986 */ /* 0x0005e2000c101516 */
[C---:B---3--:R-:W-:Y:S01]  /*9940*/  LEA.HI.X.SX32 R9, R10.reuse, R3, 0x1, P6 ;  /* 0x000000030a097211 */ /* 0x048fe200030f0eff */
[----:B------:R-:W-:Y:S01]  /*9950*/  VIADD R10, R10, UR11 ;  /* 0x0000000b0a0a7c36 */ /* 0x000fe20008000000 */
[----:B------:R-:W-:Y:S01]  /*9960*/  ISETP.LT.AND P5, PT, R11, UR15, !P0 ;  /* 0x0000000f0b007c0c */ /* 0x000fe2000c7a1270 */
[----:B0-----:R-:W-:Y:S01]  /*9970*/  VIADD R5, R0, 0x10 ;  /* 0x0000001000057836 */ /* 0x001fe20000000000 */
[----:B------:R-:W-:Y:S01]  /*9980*/  F2FP.BF16.F32.PACK_AB R16, R17, R16 ;  /* 0x000000101110723e */ /* 0x000fe200000010ff */
[C---:B------:R-:W-:Y:S01]  /*9990*/  VIADD R12, R10.reuse, UR11 ;  /* 0x0000000b0a0c7c36 */ /* 0x040fe20008000000 */
[----:B------:R-:W-:Y:S01]  /*99a0*/  LEA R4, P6, R10, R2, 0x1 ;  /* 0x000000020a047211 */ /* 0x000fe200078c08ff */
[----:B------:R0:W-:Y:S01]  /*99b0*/  @P2 STG.E.U16 desc[UR22][R8.64], R15 ;  /* 0x0000000f08002986 */ /* 0x0001e2000c101516 */
[----:B------:R-:W-:-:S02]  /*99c0*/  ISETP.LT.AND P2, PT, R5, UR15, !P0 ;  /* 0x0000000f05007c0c */ /* 0x000fc4000c741270 */
[-C--:B------:R-:W-:Y:S01]  /*99d0*/  LEA.HI.X.SX32 R5, R10, R3.reuse, 0x1, P6 ;  /* 0x000000030a057211 */ /* 0x080fe200030f0eff */
[----:B--2---:R-:W-:Y:S01]  /*99e0*/  VIADD R6, R0, 0x11 ;  /* 0x0000001100067836 */ /* 0x004fe20000000000 */
[----:B------:R-:W-:Y:S01]  /*99f0*/  LEA R10, P6, R12, R2, 0x1 ;  /* 0x000000020c0a7211 */ /* 0x000fe200078c08ff */
[----:B------:R-:W-:Y:S01]  /*9a00*/  VIADD R7, R0, 0x12 ;  /* 0x0000001200077836 */ /* 0x000fe20000000000 */
[----:B------:R-:W-:Y:S01]  /*9a10*/  F2FP.BF16.F32.PACK_AB R18, R19, R18 ;  /* 0x000000121312723e */ /* 0x000fe200000010ff */
[----:B------:R2:W-:Y:S01]  /*9a20*/  @P1 STG.E.U16 desc[UR22][R4.64], R16 ;  /* 0x0000001004001986 */ /* 0x0005e2000c101516 */
[C---:B------:R-:W-:Y:S01]  /*9a30*/  LEA.HI.X.SX32 R11, R12.reuse, R3, 0x1, P6 ;  /* 0x000000030c0b7211 */ /* 0x040fe200030f0eff */
[----:B------:R-:W-:Y:S01]  /*9a40*/  VIADD R12, R12, UR11 ;  /* 0x0000000b0c0c7c36 */ /* 0x000fe20008000000 */
[----:B------:R-:W-:Y:S02]  /*9a50*/  ISETP.LT.AND P1, PT, R6, UR15, !P0 ;  /* 0x0000000f06007c0c */ /* 0x000fe4000c721270 */
[----:B0-----:R-:W-:Y:S01]  /*9a60*/  PRMT R9, R16, 0x7632, R9 ;  /* 0x0000763210097816 */ /* 0x001fe20000000009 */
[C---:B------:R-:W-:Y:S01]  /*9a70*/  VIADD R13, R12.reuse, UR11 ;  /* 0x0000000b0c0d7c36 */ /* 0x040fe20008000000 */
[----:B------:R-:W-:-:S02]  /*9a80*/  LEA R6, P6, R12, R2, 0x1 ;  /* 0x000000020c067211 */ /* 0x000fc400078c08ff */
[----:B------:R-:W-:Y:S01]  /*9a90*/  F2FP.BF16.F32.PACK_AB R20, R21, R20 ;  /* 0x000000141514723e */ /* 0x000fe200000010ff */
[----:B------:R0:W-:Y:S01]  /*9aa0*/  @P4 STG.E.U16 desc[UR22][R10.64], R9 ;  /* 0x000000090a004986 */ /* 0x0001e2000c101516 */
[----:B------:R-:W-:Y:S01]  /*9ab0*/  ISETP.LT.AND P4, PT, R7, UR15, !P0 ;  /* 0x0000000f07007c0c */ /* 0x000fe2000c781270 */
[----:B--2---:R-:W-:Y:S01]  /*9ac0*/  VIADD R4, R0, 0x13 ;  /* 0x0000001300047836 */ /* 0x004fe20000000000 */
[----:B------:R-:W-:Y:S01]  /*9ad0*/  LEA.HI.X.SX32 R7, R12, R3, 0x1, P6 ;  /* 0x000000030c077211 */ /* 0x000fe200030f0eff */
[C---:B------:R-:W-:Y:S01]  /*9ae0*/  VIADD R5, R0.reuse, 0x14 ;  /* 0x0000001400057836 */ /* 0x040fe20000000000 */
[----:B------:R-:W-:Y:S01]  /*9af0*/  LEA R8, P6, R13, R2, 0x1 ;  /* 0x000000020d087211 */ /* 0x000fe200078c08ff */
[----:B------:R-:W-:Y:S01]  /*9b00*/  VIADD R16, R0, 0x3e ;  /* 0x0000003e00107836 */ /* 0x000fe20000000000 */
[----:B------:R-:W-:Y:S01]  /*9b10*/  F2FP.BF16.F32.PACK_AB R22, R23, R22 ;  /* 0x000000161716723e */ /* 0x000fe200000010ff */
[----:B------:R2:W-:Y:S01]  /*9b20*/  @P3 STG.E.U16 desc[UR22][R6.64], R18 ;  /* 0x0000001206003986 */ /* 0x0005e2000c101516 */
[----:B------:R-:W-:-:S02]  /*9b30*/  ISETP.LT.AND P3, PT, R4, UR15, !P0 ;  /* 0x0000000f04007c0c */ /* 0x000fc4000c761270 */
[----:B------:R-:W-:Y:S02]  /*9b40*/  F2FP.BF16.F32.PACK_AB R24, R25, R24 ;  /* 0x000000181918723e */ /* 0x000fe400000010ff */
[CC--:B0-----:R-:W-:Y:S01]  /*9b50*/  LEA.HI.X.SX32 R9, R13.reuse, R3.reuse, 0x1, P6 ;  /* 0x000000030d097211 */ /* 0x0c1fe200030f0eff */
[----:B------:R-:W-:Y:S01]  /*9b60*/  VIADD R13, R13, UR11 ;  /* 0x0000000b0d0d7c36 */ /* 0x000fe20008000000 */
[----:B------:R-:W-:Y:S02]  /*9b70*/  PRMT R11, R18, 0x7632, R11 ;  /* 0x00007632120b7816 */ /* 0x000fe4000000000b */
[----:B------:R-:W-:Y:S01]  /*9b80*/  F2FP.BF16.F32.PACK_AB R26, R27, R26 ;  /* 0x0000001a1b1a723e */ /* 0x000fe200000010ff */
[C---:B------:R-:W-:Y:S01]  /*9b90*/  VIADD R12, R13.reuse, UR11 ;  /* 0x0000000b0d0c7c36 */ /* 0x040fe20008000000 */
[-C--:B------:R-:W-:Y:S01]  /*9ba0*/  LEA R4, P6, R13, R2.reuse, 0x1 ;  /* 0x000000020d047211 */ /* 0x080fe200078c08ff */
[----:B------:R0:W-:Y:S01]  /*9bb0*/  @P5 STG.E.U16 desc[UR22][R8.64], R11 ;  /* 0x0000000b08005986 */ /* 0x0001e2000c101516 */
[----:B------:R-:W-:Y:S01]  /*9bc0*/  ISETP.LT.AND P5, PT, R5, UR15, !P0 ;  /* 0x0000000f05007c0c */ /* 0x000fe2000c7a1270 */
[C---:B--2---:R-:W-:Y:S01]  /*9bd0*/  VIADD R6, R0.reuse, 0x15 ;  /* 0x0000001500067836 */ /* 0x044fe20000000000 */
[----:B------:R-:W-:Y:S01]  /*9be0*/  LEA.HI.X.SX32 R5, R13, R3, 0x1, P6 ;  /* 0x000000030d057211 */ /* 0x000fe200030f0eff */
[----:B------:R-:W-:Y:S01]  /*9bf0*/  VIADD R7, R0, 0x16 ;  /* 0x0000001600077836 */ /* 0x000fe20000000000 */
[----:B------:R-:W-:-:S02]  /*9c00*/  LEA R10, P6, R12, R2, 0x1 ;  /* 0x000000020c0a7211 */ /* 0x000fc400078c08ff */
[----:B------:R-:W-:Y:S01]  /*9c10*/  F2FP.BF16.F32.PACK_AB R28, R29, R28 ;  /* 0x0000001c1d1c723e */ /* 0x000fe200000010ff */
[----:B------:R2:W-:Y:S01]  /*9c20*/  @P2 STG.E.U16 desc[UR22][R4.64], R20 ;  /* 0x0000001404002986 */ /* 0x0005e2000c101516 */
[----:B------:R-:W-:Y:S02]  /*9c30*/  ISETP.LT.AND P2, PT, R6, UR15, !P0 ;  /* 0x0000000f06007c0c */ /* 0x000fe4000c741270 */
        /* <DEDUP_REMOVED lines=9> */
[----:B--2---:R-:W-:Y:S01]  /*9cd0*/  VIADD R4, R0, 0x17 ;  /* 0x0000001700047836 */ /* 0x004fe20000000000 */
        /* <DEDUP_REMOVED lines=87> */
[C---:B0-----:R-:W-:Y:S01]  /*a250*/  LEA.HI.X.SX32 R11, R12.reuse, R3, 0x1, P6 ;  /* 0x000000030c0b7211 */ /* 0x041fe200030f0eff */
[----:B------:R-:W-:Y:S01]  /*a260*/  VIADD R12, R12, UR11 ;  /* 0x0000000b0c0c7c36 */ /* 0x000fe20008000000 */
[----:B------:R-:W-:-:S03]  /*a270*/  PRMT R9, R32, 0x7632, R9 ;  /* 0x0000763220097816 */ /* 0x000fc60000000009 */
[C---:B------:R-:W-:Y:S01]  /*a280*/  VIADD R13, R12.reuse, UR11 ;  /* 0x0000000b0c0d7c36 */ /* 0x040fe20008000000 */
[-C--:B------:R-:W-:Y:S01]  /*a290*/  LEA R6, P6, R12, R2.reuse, 0x1 ;  /* 0x000000020c067211 */ /* 0x080fe200078c08ff */
[----:B------:R0:W-:Y:S01]  /*a2a0*/  @P3 STG.E.U16 desc[UR22][R10.64], R9 ;  /* 0x000000090a003986 */ /* 0x0001e2000c101516 */
[----:B------:R-:W-:Y:S01]  /*a2b0*/  ISETP.LT.AND P3, PT, R7, UR15, !P0 ;  /* 0x0000000f07007c0c */ /* 0x000fe2000c761270 */
[----:B--2---:R-:W-:Y:S01]  /*a2c0*/  VIADD R4, R0, 0x23 ;  /* 0x0000002300047836 */ /* 0x004fe20000000000 */
[----:B------:R-:W-:Y:S01]  /*a2d0*/  LEA.HI.X.SX32 R7, R12, R3, 0x1, P6 ;  /* 0x000000030c077211 */ /* 0x000fe200030f0eff */
[----:B------:R-:W-:Y:S01]  /*a2e0*/  VIADD R5, R0, 0x24 ;  /* 0x0000002400057836 */ /* 0x000fe20000000000 */
[----:B------:R-:W-:-:S03]  /*a2f0*/  LEA R8, P6, R13, R2, 0x1 ;  /* 0x000000020d087211 */ /* 0x000fc600078c08ff */
[----:B------:R2:W-:Y:S01]  /*a300*/  @P5 STG.E.U16 desc[UR22][R6.64], R34 ;  /* 0x0000002206005986 */ /* 0x0005e2000c101516 */
[----:B------:R-:W-:Y:S02]  /*a310*/  ISETP.LT.AND P5, PT, R4, UR15, !P0 ;  /* 0x0000000f04007c0c */ /* 0x000fe4000c7a1270 */
[C---:B0-----:R-:W-:Y:S01]  /*a320*/  LEA.HI.X.SX32 R9, R13.reuse, R3, 0x1, P6 ;  /* 0x000000030d097211 */ /* 0x041fe200030f0eff */
[----:B------:R-:W-:Y:S01]  /*a330*/  VIADD R13, R13, UR11 ;  /* 0x0000000b0d0d7c36 */ /* 0x000fe20008000000 */
[----:B------:R-:W-:-:S03]  /*a340*/  PRMT R11, R34, 0x7632, R11 ;  /* 0x00007632220b7816 */ /* 0x000fc6000000000b */
[C---:B------:R-:W-:Y:S01]  /*a350*/  VIADD R12, R13.reuse, UR11 ;  /* 0x0000000b0d0c7c36 */ /* 0x040fe20008000000 */
[-C--:B------:R-:W-:Y:S01]  /*a360*/  LEA R4, P6, R13, R2.reuse, 0x1 ;  /* 0x000000020d047211 */ /* 0x080fe200078c08ff */
[----:B------:R0:W-:Y:S01]  /*a370*/  @P2 STG.E.U16 desc[UR22][R8.64], R11 ;  /* 0x0000000b08002986 */ /* 0x0001e2000c101516 */
[----:B------:R-:W-:Y:S01]  /*a380*/  ISETP.LT.AND P2, PT, R5, UR15, !P0 ;  /* 0x0000000f05007c0c */ /* 0x000fe2000c741270 */
[C---:B--2---:R-:W-:Y:S01]  /*a390*/  VIADD R6, R0.reuse, 0x25 ;  /* 0x0000002500067836 */ /* 0x044fe20000000000 */
        /* <DEDUP_REMOVED lines=121> */
[CC--:B0-----:R-:W-:Y:S01]  /*ab30*/  LEA.HI.X.SX32 R9, R13.reuse, R3.reuse, 0x1, P6 ;  /* 0x000000030d097211 */ /* 0x0c1fe200030f0eff */
[----:B------:R-:W-:Y:S01]  /*ab40*/  VIADD R13, R13, UR11 ;  /* 0x0000000b0d0d7c36 */ /* 0x000fe20008000000 */
[----:B------:R-:W-:Y:S02]  /*ab50*/  PRMT R11, R54, 0x7632, R11 ;  /* 0x00007632360b7816 */ /* 0x000fe4000000000b */
[----:B------:R-:W-:Y:S01]  /*ab60*/  ISETP.LT.AND P6, PT, R4, UR15, !P0 ;  /* 0x0000000f04007c0c */ /* 0x000fe2000c7c1270 */
        /* <DEDUP_REMOVED lines=8> */
[----:B------:R-:W-:Y:S01]  /*abf0*/  PRMT R7, R56, 0x7632, R7 ;  /* 0x0000763238077816 */ /* 0x000fe20000000007 */
[----:B------:R-:W-:Y:S01]  /*ac00*/  @P1 STG.E.U16 desc[UR22][R4.64], R56 ;  /* 0x0000003804001986 */ /* 0x000fe2000c101516 */
[----:B------:R-:W-:Y:S02]  /*ac10*/  ISETP.LT.AND P1, PT, R6, UR15, !P0 ;  /* 0x0000000f06007c0c */ /* 0x000fe4000c721270 */
[C---:B0-----:R-:W-:Y:S01]  /*ac20*/  LEA.HI.X.SX32 R11, R12.reuse, R3, 0x1, P5 ;  /* 0x000000030c0b7211 */ /* 0x041fe200028f0eff */
[----:B------:R-:W-:Y:S02]  /*ac30*/  VIADD R12, R12, UR11 ;  /* 0x0000000b0c0c7c36 */ /* 0x000fe40008000000 */
[----:B------:R-:W-:Y:S02]  /*ac40*/  VIADD R9, R0, 0x3a ;  /* 0x0000003a00097836 */ /* 0x000fe40000000000 */
[----:B------:R0:W-:Y:S01]  /*ac50*/  @P4 STG.E.U16 desc[UR22][R10.64], R7 ;  /* 0x000000070a004986 */ /* 0x0001e2000c101516 */
[----:B------:R-:W-:Y:S01]  /*ac60*/  LEA R6, P4, R12, R2, 0x1 ;  /* 0x000000020c067211 */ /* 0x000fe200078808ff */
[----:B------:R-:W-:Y:S01]  /*ac70*/  VIADD R8, R0, 0x3b ;  /* 0x0000003b00087836 */ /* 0x000fe20000000000 */
[----:B------:R-:W-:-:S02]  /*ac80*/  ISETP.LT.AND P5, PT, R9, UR15, !P0 ;  /* 0x0000000f09007c0c */ /* 0x000fc4000c7a1270 */
[C---:B0-----:R-:W-:Y:S01]  /*ac90*/  LEA.HI.X.SX32 R7, R12.reuse, R3, 0x1, P4 ;  /* 0x000000030c077211 */ /* 0x041fe200020f0eff */
[----:B------:R-:W-:Y:S01]  /*aca0*/  VIADD R12, R12, UR11 ;  /* 0x0000000b0c0c7c36 */ /* 0x000fe20008000000 */
[----:B------:R-:W-:Y:S01]  /*acb0*/  ISETP.LT.AND P4, PT, R8, UR15, !P0 ;  /* 0x0000000f08007c0c */ /* 0x000fe2000c781270 */
[----:B------:R-:W-:Y:S02]  /*acc0*/  VIADD R11, R0, 0x3c ;  /* 0x0000003c000b7836 */ /* 0x000fe40000000000 */
[----:B------:R0:W-:Y:S01]  /*acd0*/  @P3 STG.E.U16 desc[UR22][R6.64], R58 ;  /* 0x0000003a06003986 */ /* 0x0001e2000c101516 */
[C---:B------:R-:W-:Y:S01]  /*ace0*/  LEA R4, P3, R12.reuse, R2, 0x1 ;  /* 0x000000020c047211 */ /* 0x040fe200078608ff */
[----:B------:R-:W-:-:S03]  /*acf0*/  VIADD R9, R12, UR11 ;  /* 0x0000000b0c097c36 */ /* 0x000fc60008000000 */
[----:B------:R-:W-:Y:S01]  /*ad00*/  LEA.HI.X.SX32 R5, R12, R3, 0x1, P3 ;  /* 0x000000030c057211 */ /* 0x000fe200018f0eff */
[C---:B------:R-:W-:Y:S01]  /*ad10*/  VIADD R10, R9.reuse, UR11 ;  /* 0x0000000b090a7c36 */ /* 0x040fe20008000000 */
[----:B------:R-:W-:-:S04]  /*ad20*/  LEA R8, P3, R9, R2, 0x1 ;  /* 0x0000000209087211 */ /* 0x000fc800078608ff */
[----:B------:R-:W-:Y:S02]  /*ad30*/  LEA.HI.X.SX32 R9, R9, R3, 0x1, P3 ;  /* 0x0000000309097211 */ /* 0x000fe400018f0eff */
[----:B0-----:R-:W-:Y:S02]  /*ad40*/  PRMT R7, R58, 0x7632, R7 ;  /* 0x000076323a077816 */ /* 0x001fe40000000007 */
[----:B------:R-:W-:Y:S01]  /*ad50*/  ISETP.LT.AND P3, PT, R11, UR15, !P0 ;  /* 0x0000000f0b007c0c */ /* 0x000fe2000c761270 */
[C---:B------:R-:W-:Y:S02]  /*ad60*/  VIADD R11, R10.reuse, UR11 ;  /* 0x0000000b0a0b7c36 */ /* 0x040fe40008000000 */
[----:B------:R0:W-:Y:S01]  /*ad70*/  @P6 STG.E.U16 desc[UR22][R4.64], R7 ;  /* 0x0000000704006986 */ /* 0x0001e2000c101516 */
[----:B------:R-:W-:Y:S01]  /*ad80*/  LEA R6, P6, R10, R2, 0x1 ;  /* 0x000000020a067211 */ /* 0x000fe200078c08ff */
[----:B------:R-:W-:Y:S02]  /*ad90*/  VIADD R12, R11, UR11 ;  /* 0x0000000b0b0c7c36 */ /* 0x000fe40008000000 */
[----:B------:R2:W-:Y:S01]  /*ada0*/  @P2 STG.E.U16 desc[UR22][R8.64], R60 ;  /* 0x0000003c08002986 */ /* 0x0005e2000c101516 */
[----:B------:R-:W-:Y:S01]  /*adb0*/  ISETP.LT.AND P2, PT, R13, UR15, !P0 ;  /* 0x0000000f0d007c0c */ /* 0x000fe2000c741270 */
[----:B------:R-:W-:-:S04]  /*adc0*/  VIADD R13, R12, UR11 ;  /* 0x0000000b0c0d7c36 */ /* 0x000fc80008000000 */
[----:B------:R-:W-:Y:S01]  /*add0*/  VIADD R14, R13, UR11 ;  /* 0x0000000b0d0e7c36 */ /* 0x000fe20008000000 */
[----:B0-----:R-:W-:Y:S02]  /*ade0*/  LEA.HI.X.SX32 R7, R10, R3, 0x1, P6 ;  /* 0x000000030a077211 */ /* 0x001fe400030f0eff */
[----:B------:R-:W-:Y:S01]  /*adf0*/  PRMT R5, R60, 0x7632, R5 ;  /* 0x000076323c057816 */ /* 0x000fe20000000005 */
[----:B------:R-:W-:Y:S01]  /*ae00*/  VIADD R15, R14, UR11 ;  /* 0x0000000b0e0f7c36 */ /* 0x000fe20008000000 */
[----:B------:R-:W-:-:S03]  /*ae10*/  LEA R10, P6, R11, R2, 0x1 ;  /* 0x000000020b0a7211 */ /* 0x000fc600078c08ff */
[----:B------:R0:W-:Y:S01]  /*ae20*/  @P1 STG.E.U16 desc[UR22][R6.64], R5 ;  /* 0x0000000506001986 */ /* 0x0001e2000c101516 */
[-C--:B------:R-:W-:Y:S02]  /*ae30*/  LEA.HI.X.SX32 R11, R11, R3.reuse, 0x1, P6 ;  /* 0x000000030b0b7211 */ /* 0x080fe400030f0eff */
[CC--:B------:R-:W-:Y:S02]  /*ae40*/  LEA R4, P1, R12.reuse, R2.reuse, 0x1 ;  /* 0x000000020c047211 */ /* 0x0c0fe400078208ff */
[CC--:B--2---:R-:W-:Y:S01]  /*ae50*/  LEA R8, P6, R13.reuse, R2.reuse, 0x1 ;  /* 0x000000020d087211 */ /* 0x0c4fe200078c08ff */
[----:B------:R-:W-:Y:S03]  /*ae60*/  @P5 STG.E.U16 desc[UR22][R10.64], R62 ;  /* 0x0000003e0a005986 */ /* 0x000fe6000c101516 */
[-C--:B------:R-:W-:Y:S02]  /*ae70*/  LEA.HI.X.SX32 R9, R13, R3.reuse, 0x1, P6 ;  /* 0x000000030d097211 */ /* 0x080fe400030f0eff */
[----:B0-----:R-:W-:Y:S01]  /*ae80*/  LEA.HI.X.SX32 R5, R12, R3, 0x1, P1 ;  /* 0x000000030c057211 */ /* 0x001fe200008f0eff */
[----:B------:R-:W-:Y:S01]  /*ae90*/  VIADD R7, R0, 0x3f ;  /* 0x0000003f00077836 */ /* 0x000fe20000000000 */
[----:B------:R-:W-:Y:S01]  /*aea0*/  LEA R12, P6, R14, R2, 0x1 ;  /* 0x000000020e0c7211 */ /* 0x000fe200078c08ff */
[----:B------:R-:W-:Y:S01]  /*aeb0*/  VIADD R0, R15, UR11 ;  /* 0x0000000b0f007c36 */ /* 0x000fe20008000000 */
[----:B------:R-:W-:-:S02]  /*aec0*/  ISETP.LT.AND P1, PT, R16, UR15, !P0 ;  /* 0x0000000f10007c0c */ /* 0x000fc4000c721270 */
[-C--:B------:R-:W-:Y:S02]  /*aed0*/  LEA.HI.X.SX32 R13, R14, R3.reuse, 0x1, P6 ;  /* 0x000000030e0d7211 */ /* 0x080fe400030f0eff */
[-C--:B------:R-:W-:Y:S02]  /*aee0*/  LEA R6, P6, R15, R2.reuse, 0x1 ;  /* 0x000000020f067211 */ /* 0x080fe400078c08ff */
[----:B------:R-:W-:Y:S02]  /*aef0*/  ISETP.LT.AND P0, PT, R7, UR15, !P0 ;  /* 0x0000000f07007c0c */ /* 0x000fe4000c701270 */
[----:B------:R-:W-:Y:S02]  /*af00*/  LEA.HI.X.SX32 R7, R15, R3, 0x1, P6 ;  /* 0x000000030f077211 */ /* 0x000fe400030f0eff */
[----:B------:R-:W-:-:S04]  /*af10*/  LEA R2, P6, R0, R2, 0x1 ;  /* 0x0000000200027211 */ /* 0x000fc800078c08ff */
[----:B------:R-:W-:Y:S02]  /*af20*/  LEA.HI.X.SX32 R3, R0, R3, 0x1, P6 ;  /* 0x0000000300037211 */ /* 0x000fe400030f0eff */
[----:B------:R-:W-:-:S05]  /*af30*/  PRMT R0, R62, 0x7632, R0 ;  /* 0x000076323e007816 */ /* 0x000fca0000000000 */
[----:B------:R0:W-:Y:S04]  /*af40*/  @P4 STG.E.U16 desc[UR22][R4.64], R0 ;  /* 0x0000000004004986 */ /* 0x0001e8000c101516 */
[----:B------:R2:W-:Y:S01]  /*af50*/  @P3 STG.E.U16 desc[UR22][R8.64], R64 ;  /* 0x0000004008003986 */ /* 0x0005e2000c101516 */
[----:B0-----:R-:W-:Y:S02]  /*af60*/  PRMT R5, R64, 0x7632, R5 ;  /* 0x0000763240057816 */ /* 0x001fe40000000005 */
[----:B--2---:R-:W-:-:S03]  /*af70*/  PRMT R9, R66, 0x7632, R9 ;  /* 0x0000763242097816 */ /* 0x004fc60000000009 */
[----:B------:R0:W-:Y:S04]  /*af80*/  @P2 STG.E.U16 desc[UR22][R12.64], R5 ;  /* 0x000000050c002986 */ /* 0x0001e8000c101516 */
[----:B------:R0:W-:Y:S04]  /*af90*/  @P1 STG.E.U16 desc[UR22][R6.64], R66 ;  /* 0x0000004206001986 */ /* 0x0001e8000c101516 */
[----:B------:R0:W-:Y:S01]  /*afa0*/  @P0 STG.E.U16 desc[UR22][R2.64], R9 ;  /* 0x0000000902000986 */ /* 0x0001e2000c101516 */
[----:B-1----:R-:W-:Y:S06]  /*afb0*/  BAR.SYNC.DEFER_BLOCKING 0x0 ;  /* 0x0000000000007b1d */ /* 0x002fec0000010000 */
[----:B------:R-:W-:Y:S05]  /*afc0*/  BRA.U UP0, `(.L_x_14) ;  /* 0x0000000100a07547 */ /* 0x000fea000b800000 */
[----:B------:R-:W1:Y:S01]  /*afd0*/  S2UR UR5, SR_CgaCtaId ;  /* 0x00000000000579c3 */ /* 0x000e620000008800 */
[----:B------:R-:W-:Y:S01]  /*afe0*/  NOP ;  /* 0x0000000000007918 */ /* 0x000fe20000000000 */
[----:B------:R-:W-:Y:S01]  /*aff0*/  UMOV UR4, 0x50 ;  /* 0x0000005000047882 */ /* 0x000fe20000000000 */
[----:B------:R-:W-:Y:S02]  /*b000*/  IMAD.U32 R0, RZ, RZ, UR8 ;  /* 0x00000008ff007e24 */ /* 0x000fe4000f8e00ff */
[----:B0-----:R-:W-:Y:S02]  /*b010*/  IMAD.MOV.U32 R3, RZ, RZ, 0xf ;  /* 0x0000000fff037424 */ /* 0x001fe400078e00ff */
[----:B------:R-:W-:Y:S01]  /*b020*/  IMAD.MOV.U32 R7, RZ, RZ, 0x1 ;  /* 0x00000001ff077424 */ /* 0x000fe200078e00ff */
[----:B------:R-:W-:-:S04]  /*b030*/  LOP3.LUT R0, R0, 0xffff, RZ, 0xc0, !PT ;  /* 0x0000ffff00007812 */ /* 0x000fc800078ec0ff */
[----:B------:R-:W-:-:S05]  /*b040*/  SHF.R.U32.HI R0, RZ, 0x5, R0 ;  /* 0x00000005ff007819 */ /* 0x000fca0000011600 */
[----:B------:R-:W-:Y:S01]  /*b050*/  VIADD R2, R0, 0x10 ;  /* 0x0000001000027836 */ /* 0x000fe20000000000 */
[----:B------:R-:W-:Y:S01]  /*b060*/  SHF.L.U32 R0, R3, R0, RZ ;  /* 0x0000000003007219 */ /* 0x000fe200000006ff */
[----:B-1----:R-:W-:-:S03]  /*b070*/  ULEA UR6, UR5, UR4, 0x18 ;  /* 0x0000000405067291 */ /* 0x002fc6000f8ec0ff */
[----:B------:R-:W-:-:S04]  /*b080*/  SHF.L.U32 R3, R7, R2, RZ ;  /* 0x0000000207037219 */ /* 0x000fc800000006ff */
[----:B------:R-:W-:Y:S02]  /*b090*/  LOP3.LUT R0, R3, R0, RZ, 0xfc, !PT ;  /* 0x0000000003007212 */ /* 0x000fe400078efcff */
[----:B------:R-:W0:Y:S02]  /*b0a0*/  LDS R5, [UR6] ;  /* 0x00000006ff057984 */ /* 0x000e240008000800 */
[C---:B------:R-:W-:Y:S02]  /*b0b0*/  LOP3.LUT R2, R0.reuse, 0xffff, RZ, 0xc0, !PT ;  /* 0x0000ffff00027812 */ /* 0x040fe400078ec0ff */
[----:B0-----:R-:W-:-:S04]  /*b0c0*/  LOP3.LUT R3, R0, 0xffff, R5, 0x80, !PT ;  /* 0x0000ffff00037812 */ /* 0x001fc800078e8005 */
[----:B------:R-:W-:-:S13]  /*b0d0*/  ISETP.NE.AND P0, PT, R3, R2, PT ;  /* 0x000000020300720c */ /* 0x000fda0003f05270 */
[----:B------:R-:W-:Y:S05]  /*b0e0*/  @P0 BRA `(.L_x_15) ;  /* 0x0000000000500947 */ /* 0x000fea0003800000 */
[----:B------:R-:W-:Y:S02]  /*b0f0*/  SHF.R.U32.HI R5, RZ, 0x10, R5 ;  /* 0x00000010ff057819 */ /* 0x000fe40000011605 */
[----:B------:R-:W-:-:S04]  /*b100*/  SHF.R.U32.HI R2, RZ, 0x10, R0 ;  /* 0x00000010ff027819 */ /* 0x000fc80000011600 */
[----:B------:R-:W-:-:S04]  /*b110*/  LOP3.LUT R5, R5, R2, RZ, 0xc0, !PT ;  /* 0x0000000205057212 */ /* 0x000fc800078ec0ff */
[----:B------:R-:W-:-:S13]  /*b120*/  ISETP.NE.AND P0, PT, R5, R2, PT ;  /* 0x000000020500720c */ /* 0x000fda0003f05270 */
[----:B------:R-:W-:Y:S05]  /*b130*/  @P0 BRA `(.L_x_16) ;  /* 0x0000000000300947 */ /* 0x000fea0003800000 */
[----:B------:R-:W-:Y:S01]  /*b140*/  R2UR UR4, R0 ;  /* 0x00000000000472ca */ /* 0x000fe200000e0000 */
[----:B------:R-:W-:Y:S01]  /*b150*/  VOTEU.ANY UR5, UPT, PT ;  /* 0x0000000000057886 */ /* 0x000fe200038e0100 */
[----:B------:R-:W0:Y:S01]  /*b160*/  S2R R0, SR_LANEID ;  /* 0x0000000000007919 */ /* 0x000e220000000000 */
[----:B------:R-:W-:-:S10]  /*b170*/  UFLO.U32 UR5, UR5 ;  /* 0x00000005000572bd */ /* 0x000fd400080e0000 */
[----:B------:R-:W-:-:S06]  /*b180*/  ULOP3.LUT UR4, URZ, UR4, URZ, 0x33, !UPT ;  /* 0x00000004ff047292 */ /* 0x000fcc000f8e33ff */
[----:B------:R-:W-:-:S04]  /*b190*/  IMAD.U32 R2, RZ, RZ, UR4 ;  /* 0x00000004ff027e24 */ /* 0x000fc8000f8e00ff */
[----:B------:R-:W1:Y:S02]  /*b1a0*/  REDUX UR7, R2 ;  /* 0x00000000020773c4 */ /* 0x000e640000000000 */
[----:B------:R2:W-:Y:S01]  /*b1b0*/  UTCATOMSWS.AND URZ, UR4 ;  /* 0x0000000400ff79e3 */ /* 0x0005e20008000000 */
[----:B0-----:R-:W-:Y:S01]  /*b1c0*/  ISETP.EQ.U32.AND P0, PT, R0, UR5, PT ;  /* 0x0000000500007c0c */ /* 0x001fe2000bf02070 */
[----:B-1----:R-:W-:-:S12]  /*b1d0*/  IMAD.U32 R0, RZ, RZ, UR7 ;  /* 0x00000007ff007e24 */ /* 0x002fd8000f8e00ff */
[----:B------:R2:W-:Y:S01]  /*b1e0*/  @P0 ATOMS.AND RZ, [UR6], R0 ;  /* 0x00000000ffff098c */ /* 0x0005e2000a800006 */
[----:B------:R-:W-:Y:S05]  /*b1f0*/  BRA `(.L_x_14) ;  /* 0x0000000000147947 */ /* 0x000fea0003800000 */
.L_x_16:
[----:B------:R-:W-:-:S07]  /*b200*/  MOV R2, 0xb220 ;  /* 0x0000b22000027802 */ /* 0x000fce0000000f00 */
[----:B------:R-:W-:Y:S05]  /*b210*/  CALL.REL.NOINC `($__internal_0_$__cuda_sm10x_tcgen05_guardrail_trap_col_being_dealloced_not_returned_by_alloc) ;  /* 0x00000000002c7944 */ /* 0x000fea0003c00000 */
[----:B------:R-:W-:Y:S05]  /*b220*/  BRA `(.L_x_14) ;  /* 0x0000000000087947 */ /* 0x000fea0003800000 */
.L_x_15:
[----:B------:R-:W-:-:S07]  /*b230*/  MOV R2, 0xb250 ;  /* 0x0000b25000027802 */ /* 0x000fce0000000f00 */
[----:B------:R-:W-:Y:S05]  /*b240*/  CALL.REL.NOINC `($__internal_2_$__cuda_sm10x_tcgen05_guardrail_trap_unallocated_columns_being_dealloced) ;  /* 0x0000000000387944 */ /* 0x000fea0003c00000 */
.L_x_14:
[----:B------:R-:W-:Y:S01]  /*b250*/  NOP ;  /* 0x0000000000007918 */ /* 0x000fe20000000000 */
[----:B--2---:R-:W-:Y:S05]  /*b260*/  EXIT ;  /* 0x000000000000794d */ /* 0x004fea0003800000 */
.L_x_9:
[----:B------:R-:W0:Y:S02]  /*b270*/  SYNCS.PHASECHK.TRANS64.TRYWAIT P2, [UR6], R12 ;  /* 0x0000000cff0075a7 */ /* 0x000e240008041106 */
[----:B0-----:R-:W-:Y:S05]  /*b280*/  @!P2 BRA `(.L_x_9) ;  /* 0xfffffffc00f8a947 */ /* 0x001fea000383ffff */
[----:B------:R-:W-:Y:S05]  /*b290*/  BRA `(.L_x_17) ;  /* 0xffffffd000ac7947 */ /* 0x000fea000383ffff */
.L_x_13:
[----:B------:R-:W0:Y:S02]  /*b2a0*/  SYNCS.PHASECHK.TRANS64.TRYWAIT P0, [UR6], R3 ;  /* 0x00000003ff0075a7 */ /* 0x000e240008001106 */
[----:B0-----:R-:W-:Y:S05]  /*b2b0*/  @!P0 BRA `(.L_x_13) ;  /* 0xfffffffc00f88947 */ /* 0x001fea000383ffff */
[----:B------:R-:W-:Y:S05]  /*b2c0*/  BRA `(.L_x_12) ;  /* 0xffffffe000147947 */ /* 0x000fea000383ffff */
        .weak           $__internal_0_$__cuda_sm10x_tcgen05_guardrail_trap_col_being_dealloced_not_returned_by_alloc
        .type           $__internal_0_$__cuda_sm10x_tcgen05_guardrail_trap_col_being_dealloced_not_returned_by_alloc,@function
        .size           $__internal_0_$__cuda_sm10x_tcgen05_guardrail_trap_col_being_dealloced_not_returned_by_alloc,($__internal_1_$__cuda_sm10x_tcgen05_guardrail_trap_phase_invalid_during_alloc - $__internal_0_$__cuda_sm10x_tcgen05_guardrail_trap_col_being_dealloced_not_returned_by_alloc)
$__internal_0_$__cuda_sm10x_tcgen05_guardrail_trap_col_being_dealloced_not_returned_by_alloc:
[----:B------:R-:W-:Y:S05]  /*b2d0*/  BPT.TRAP 0x1 ;  /* 0x000000040000795c */ /* 0x000fea0000300000 */
[----:B------:R-:W-:-:S04]  /*b2e0*/  IMAD.MOV.U32 R3, RZ, RZ, 0x0 ;  /* 0x00000000ff037424 */ /* 0x000fc800078e00ff */
[----:B------:R-:W-:Y:S05]  /*b2f0*/  RET.REL.NODEC R2 `(matmul_kernel) ;  /* 0xffffff4c02407950 */ /* 0x000fea0003c3ffff */
        .weak           $__internal_1_$__cuda_sm10x_tcgen05_guardrail_trap_phase_invalid_during_alloc
        .type           $__internal_1_$__cuda_sm10x_tcgen05_guardrail_trap_phase_invalid_during_alloc,@function
        .size           $__internal_1_$__cuda_sm10x_tcgen05_guardrail_trap_phase_invalid_during_alloc,($__internal_2_$__cuda_sm10x_tcgen05_guardrail_trap_unallocated_columns_being_dealloced - $__internal_1_$__cuda_sm10x_tcgen05_guardrail_trap_phase_invalid_during_alloc)
$__internal_1_$__cuda_sm10x_tcgen05_guardrail_trap_phase_invalid_during_alloc:
[----:B------:R-:W-:Y:S05]  /*b300*/  BPT.TRAP 0x1 ;  /* 0x000000040000795c */ /* 0x000fea0000300000 */
[----:B------:R-:W-:-:S04]  /*b310*/  IMAD.MOV.U32 R5, RZ, RZ, 0x0 ;  /* 0x00000000ff057424 */ /* 0x000fc800078e00ff */
[----:B------:R-:W-:Y:S05]  /*b320*/  RET.REL.NODEC R4 `(matmul_kernel) ;  /* 0xffffff4c04347950 */ /* 0x000fea0003c3ffff */
        .weak           $__internal_2_$__cuda_sm10x_tcgen05_guardrail_trap_unallocated_columns_being_dealloced
        .type           $__internal_2_$__cuda_sm10x_tcgen05_guardrail_trap_unallocated_columns_being_dealloced,@function
        .size           $__internal_2_$__cuda_sm10x_tcgen05_guardrail_trap_unallocated_columns_being_dealloced,(.L_x_21 - $__internal_2_$__cuda_sm10x_tcgen05_guardrail_trap_unallocated_columns_being_dealloced)
$__internal_2_$__cuda_sm10x_tcgen05_guardrail_trap_unallocated_columns_being_dealloced:
[----:B------:R-:W-:Y:S05]  /*b330*/  BPT.TRAP 0x1 ;  /* 0x000000040000795c */ /* 0x000fea0000300000 */
[----:B------:R-:W-:-:S04]  /*b340*/  IMAD.MOV.U32 R3, RZ, RZ, 0x0 ;  /* 0x00000000ff037424 */ /* 0x000fc800078e00ff */
[----:B------:R-:W-:Y:S05]  /*b350*/  RET.REL.NODEC R2 `(matmul_kernel) ;  /* 0xffffff4c02287950 */ /* 0x000fea0003c3ffff */
.L_x_18:
[----:B------:R-:W-:-:S00]  /*b360*/  BRA `(.L_x_18) ;  /* 0xfffffffc00fc7947 */ /* 0x000fc0000383ffff */
[----:B------:R-:W-:-:S00]  /*b370*/  NOP ;  /* 0x0000000000007918 */ /* 0x000fc00000000000 */
        /* <DEDUP_REMOVED lines=8> */
.L_x_21:


//--------------------- .nv.shared.matmul_kernel  --------------------------
	.section	.nv.shared.matmul_kernel,"aw",@nobits
	.sectionflags	@""
	.align	16
	.zero		1024


//--------------------- .nv.shared.reserved.0     --------------------------
	.section	.nv.shared.reserved.0,"aw",@nobits
	.align	8
	.weak		__nv_reservedSMEM_offset_0_alias
	.size		__nv_reservedSMEM_offset_0_alias, 0, 64
	.other		__nv_reservedSMEM_offset_0_alias,@"STO_CUDA_RESERVED_SHARED STV_DEFAULT"
__nv_reservedSMEM_offset_0_alias:
	.zero		0
.nv.shared.reserved.0:
	.zero		64
	.weak		__nv_reservedSMEM_allocation_phase
	.type		__nv_reservedSMEM_allocation_phase,@object
	.size		__nv_reservedSMEM_allocation_phase,(.L_0 - __nv_reservedSMEM_allocation_phase)
__nv_reservedSMEM_allocation_phase:
	.zero		1
.L_0:
	.zero		7
	.weak		__nv_reservedSMEM_devtool_atexit_pc
	.type		__nv_reservedSMEM_devtool_atexit_pc,@object
	.size		__nv_reservedSMEM_devtool_atexit_pc,(__nv_reservedSMEM_allocation_mask - __nv_reservedSMEM_devtool_atexit_pc)
__nv_reservedSMEM_devtool_atexit_pc:
	.zero		8
	.weak		__nv_reservedSMEM_allocation_mask
	.type		__nv_reservedSMEM_allocation_mask,@object
	.size		__nv_reservedSMEM_allocation_mask,(.L_2 - __nv_reservedSMEM_allocation_mask)
__nv_reservedSMEM_allocation_mask:
	.zero		4
.L_2:


//--------------------- .nv.constant0.matmul_kernel --------------------------
	.section	.nv.constant0.matmul_kernel,"a",@progbits
	.sectionflags	@""
	.align	4
.nv.constant0.matmul_kernel:
	.zero		976


//--------------------- SYMBOLS --------------------------

	.type		.nv.reservedSmem.offset0,@object
	.size		.nv.reservedSmem.offset0,0x4
	.type		.nv.reservedSmem.cap,@object
	.size		.nv.reservedSmem.cap,0x4
